// auto-generated by cutlass_sweep.fmha — config: {"arch": "sm_90", "direction": "bwd", "dtype": "fp16", "head_dim": 256, "mask": "none", "schedule": "cooperative", "tile_kv": 128, "tile_q": 64}
#include "cutlass/cutlass.h"
#include "cute/tensor.hpp"
#include "cutlass/device_kernel.h"
#include "cutlass/kernel_hardware_info.h"
#include "88_hopper_fmha/collective/fmha_fusion.hpp"
#include "88_hopper_fmha/collective/fmha_collective_bwd_tma_warpspecialized.hpp"
#include "88_hopper_fmha/collective/fmha_epilogue_bwd.hpp"
#include "88_hopper_fmha/kernel/fmha_kernel_tma_warpspecialized.hpp"
#include "88_hopper_fmha/kernel/fmha_tile_scheduler.hpp"

using namespace cute;
using Element = cutlass::half_t;
using TileShape = Shape<_64, _128, _256>;

using Mainloop = cutlass::fmha::collective::FmhaBwdMainloopTmaWarpSpecialized<
    Element, float, TileShape,
    cutlass::fmha::collective::FusionBwdAdapter<cutlass::fmha::collective::DefaultFusion>>;
using Epilogue = cutlass::fmha::collective::FmhaBwdEpilogueKV<
    Element, float, typename Mainloop::TileShapePV>;
using Kernel = cutlass::fmha::kernel::FmhaKernelTmaWarpSpecialized<
    Mainloop, Epilogue,
    cutlass::fmha::kernel::TileSchedulerBwdAdapter<
        cutlass::fmha::kernel::IndividualTileScheduler>>;

auto* _anchor = &cutlass::device_kernel<Kernel>;


// ===== COMPILED SASS (sm_90a) =====

	.target	sm_90a

	.elftype	@"ET_EXEC"


//--------------------- .note.nv.tkinfo           --------------------------
	.section	.note.nv.tkinfo,"",@"SHT_NOTE"
	.sectionflags	@"SHF_NOTE_NV_TKINFO"
	.tkinfo
        /*0018*/ 	.word	0x00000002
        /*0030*/ 	.string	""
        /*0030*/ 	.string	"ptxas"
        /*0030*/ 	.string	"Cuda compilation tools, release 13.0, V13.0.88"
        /*0030*/ 	.string	"Build cuda_13.0.r13.0/compiler.36424714_0"
        /*0030*/ 	.string	"-arch sm_90a -m 64 "



//--------------------- .note.nv.cuinfo           --------------------------
	.section	.note.nv.cuinfo,"",@"SHT_NOTE"
	.sectionflags	@"SHF_NOTE_NV_CUINFO"
        /*0018*/ 	.short	0x0002
        /*001a*/ 	.short	0x005a
        /*001c*/ 	.short	0x0082
	.zero		2


//--------------------- .nv.info                  --------------------------
	.section	.nv.info,"",@"SHT_CUDA_INFO"
	.align	4


	//----- nvinfo : EIATTR_REGCOUNT
	.align		4
        /*0000*/ 	.byte	0x04, 0x2f
        /*0002*/ 	.short	(.L_16 - .L_15)
	.align		4
.L_15:
        /*0004*/ 	.word	index@(_ZN7cutlass13device_kernelINS_4fmha6kernel28FmhaKernelTmaWarpSpecializedINS1_10collective33FmhaBwdMainloopTmaWarpSpecializedINS_6half_tEfN4cute5tupleIJNS7_1CILi64EEENS9_ILi128EEENS9_ILi256EEEEEENS4_16FusionBwdAdapterINS4_13DefaultFusionEEEJEEENS4_17FmhaBwdEpilogueKVIS6_fNS8_IJSA_SC_SA_EEEEENS2_23TileSchedulerBwdAdapterINS2_23IndividualTileSchedulerEEEJEEEEEvNT_6ParamsE)
        /*0008*/ 	.word	0x000000a8


	//----- nvinfo : EIATTR_FRAME_SIZE
	.align		4
.L_16:
        /*000c*/ 	.byte	0x04, 0x11
        /*000e*/ 	.short	(.L_18 - .L_17)
	.align		4
.L_17:
        /*0010*/ 	.word	index@(_ZN7cutlass13device_kernelINS_4fmha6kernel28FmhaKernelTmaWarpSpecializedINS1_10collective33FmhaBwdMainloopTmaWarpSpecializedINS_6half_tEfN4cute5tupleIJNS7_1CILi64EEENS9_ILi128EEENS9_ILi256EEEEEENS4_16FusionBwdAdapterINS4_13DefaultFusionEEEJEEENS4_17FmhaBwdEpilogueKVIS6_fNS8_IJSA_SC_SA_EEEEENS2_23TileSchedulerBwdAdapterINS2_23IndividualTileSchedulerEEEJEEEEEvNT_6ParamsE)
        /*0014*/ 	.word	0x00000540


	//----- nvinfo : EIATTR_MIN_STACK_SIZE
	.align		4
.L_18:
        /*0018*/ 	.byte	0x04, 0x12
        /*001a*/ 	.short	(.L_20 - .L_19)
	.align		4
.L_19:
        /*001c*/ 	.word	index@(_ZN7cutlass13device_kernelINS_4fmha6kernel28FmhaKernelTmaWarpSpecializedINS1_10collective33FmhaBwdMainloopTmaWarpSpecializedINS_6half_tEfN4cute5tupleIJNS7_1CILi64EEENS9_ILi128EEENS9_ILi256EEEEEENS4_16FusionBwdAdapterINS4_13DefaultFusionEEEJEEENS4_17FmhaBwdEpilogueKVIS6_fNS8_IJSA_SC_SA_EEEEENS2_23TileSchedulerBwdAdapterINS2_23IndividualTileSchedulerEEEJEEEEEvNT_6ParamsE)
        /*0020*/ 	.word	0x00000540
.L_20:


//--------------------- .nv.compat                --------------------------
	.section	.nv.compat,"",@"SHT_CUDA_COMPAT_INFO"
	.align	4
        /*0000*/ 	.byte	0x02, 0x09, 0x01, 0x00, 0x02, 0x02, 0x04, 0x00, 0x02, 0x05, 0x05, 0x00, 0x03, 0x07, 0x01, 0x01
        /*0010*/ 	.byte	0x02, 0x03, 0x01, 0x00, 0x02, 0x06, 0x01, 0x00, 0x04, 0x0b, 0x08, 0x00, 0x00, 0x00, 0x00, 0x00
        /*0020*/ 	.byte	0x00, 0x00, 0x00, 0x00


//--------------------- .nv.info._ZN7cutlass13device_kernelINS_4fmha6kernel28FmhaKernelTmaWarpSpecializedINS1_10collective33FmhaBwdMainloopTmaWarpSpecializedINS_6half_tEfN4cute5tupleIJNS7_1CILi64EEENS9_ILi128EEENS9_ILi256EEEEEENS4_16FusionBwdAdapterINS4_13DefaultFusionEEEJEEENS4_17FmhaBwdEpilogueKVIS6_fNS8_IJSA_SC_SA_EEEEENS2_23TileSchedulerBwdAdapterINS2_23IndividualTileSchedulerEEEJEEEEEvNT_6ParamsE --------------------------
	.section	.nv.info._ZN7cutlass13device_kernelINS_4fmha6kernel28FmhaKernelTmaWarpSpecializedINS1_10collective33FmhaBwdMainloopTmaWarpSpecializedINS_6half_tEfN4cute5tupleIJNS7_1CILi64EEENS9_ILi128EEENS9_ILi256EEEEEENS4_16FusionBwdAdapterINS4_13DefaultFusionEEEJEEENS4_17FmhaBwdEpilogueKVIS6_fNS8_IJSA_SC_SA_EEEEENS2_23TileSchedulerBwdAdapterINS2_23IndividualTileSchedulerEEEJEEEEEvNT_6ParamsE,"",@"SHT_CUDA_INFO"
	.sectionflags	@""
	.align	4


	//----- nvinfo : EIATTR_CUDA_API_VERSION
	.align		4
        /*0000*/ 	.byte	0x04, 0x37
        /*0002*/ 	.short	(.L_22 - .L_21)
.L_21:
        /*0004*/ 	.word	0x00000082


	//----- nvinfo : EIATTR_KPARAM_INFO
	.align		4
.L_22:
        /*0008*/ 	.byte	0x04, 0x17
        /*000a*/ 	.short	(.L_24 - .L_23)
.L_23:
        /*000c*/ 	.word	0x00000000
        /*0010*/ 	.short	0x0000
        /*0012*/ 	.short	0x0070
        /*0014*/ 	.byte	0x00, 0xf0, 0x01, 0x3a


	//----- nvinfo : EIATTR_SPARSE_MMA_MASK
	.align		4
.L_24:
        /*0018*/ 	.byte	0x03, 0x50
        /*001a*/ 	.short	0x0000


	//----- nvinfo : EIATTR_MAXREG_COUNT
	.align		4
        /*001c*/ 	.byte	0x03, 0x1b
        /*001e*/ 	.short	0x00a8


	//----- nvinfo : EIATTR_NUM_BARRIERS
	.align		4
        /*0020*/ 	.byte	0x02, 0x4c
        /*0022*/ 	.byte	0x02
	.zero		1


	//----- nvinfo : EIATTR_EXTERNS
	.align		4
        /*0024*/ 	.byte	0x04, 0x0f
        /*0026*/ 	.short	(.L_26 - .L_25)


	//   ....[0]....
	.align		4
.L_25:
        /*0028*/ 	.word	index@(__assertfail)


	//----- nvinfo : EIATTR_ANNOTATIONS
	.align		4
.L_26:
        /*002c*/ 	.byte	0x04, 0x55
        /*002e*/ 	.short	(.L_28 - .L_27)


	//   ....[0]....
.L_27:
        /*0030*/ 	.word	0x00000001
        /*0034*/ 	.byte	0x10, 0x0f, 0x00, 0x00, 0x01, 0x00, 0x00, 0x00, 0x40, 0x0f, 0x00, 0x00, 0x01, 0x00, 0x00, 0x00
        /* <DEDUP_REMOVED lines=372> */
        /*1784*/ 	.byte	0x90, 0xd0, 0x00, 0x00


	//----- nvinfo : EIATTR_MERCURY_ISA_VERSION
	.align		4
.L_28:
        /*1788*/ 	.byte	0x03, 0x5f
        /*178a*/ 	.short	0x0101


	//----- nvinfo : EIATTR_INT_WARP_WIDE_INSTR_OFFSETS
	.align		4
        /*178c*/ 	.byte	0x04, 0x31
        /*178e*/ 	.short	(.L_30 - .L_29)


	//   ....[0]....
.L_29:
        /*1790*/ 	.word	0x000007e0


	//   ....[1]....
        /*1794*/ 	.word	0x000007f0


	//   ....[2]....
        /*1798*/ 	.word	0x00000800


	//   ....[3]....
        /*179c*/ 	.word	0x00000810


	//   ....[4]....
        /*17a0*/ 	.word	0x00000820


	//----- nvinfo : EIATTR_COOP_GROUP_MASK_REGIDS
	.align		4
.L_30:
        /*17a4*/ 	.byte	0x04, 0x29
        /*17a6*/ 	.short	(.L_32 - .L_31)


	//   ....[0]....
.L_31:
        /*17a8*/ 	.word	0xffffffff


	//   ....[1]....
        /*17ac*/ 	.word	0xffffffff


	//   ....[2]....
        /*17b0*/ 	.word	0xffffffff


	//   ....[3]....
        /*17b4*/ 	.word	0xffffffff


	//   ....[4]....
        /*17b8*/ 	.word	0xffffffff


	//   ....[5]....
        /*17bc*/ 	.word	0xffffffff


	//----- nvinfo : EIATTR_COOP_GROUP_INSTR_OFFSETS
	.align		4
.L_32:
        /*17c0*/ 	.byte	0x04, 0x28
        /*17c2*/ 	.short	(.L_34 - .L_33)


	//   ....[0]....
.L_33:
        /*17c4*/ 	.word	0x00000060


	//   ....[1]....
        /*17c8*/ 	.word	0x00000090


	//   ....[2]....
        /*17cc*/ 	.word	0x00000250


	//   ....[3]....
        /*17d0*/ 	.word	0x00000480


	//   ....[4]....
        /*17d4*/ 	.word	0x00000620


	//   ....[5]....
        /*17d8*/ 	.word	0x00000780


	//----- nvinfo : EIATTR_REG_RECONFIG
	.align		4
.L_34:
        /*17dc*/ 	.byte	0x01, 0x54
	.zero		2


	//----- nvinfo : EIATTR_SYSCALL_OFFSETS
	.align		4
        /*17e0*/ 	.byte	0x04, 0x46
        /*17e2*/ 	.short	(.L_36 - .L_35)


	//   ....[0]....
.L_35:
        /*17e4*/ 	.word	0x00008ce0


	//   ....[1]....
        /*17e8*/ 	.word	0x00008e30


	//   ....[2]....
        /*17ec*/ 	.word	0x0000a8d0


	//   ....[3]....
        /*17f0*/ 	.word	0x0000aa00


	//----- nvinfo : EIATTR_MBARRIER_INSTR_OFFSETS
	.align		4
.L_36:
        /*17f4*/ 	.byte	0x04, 0x39
        /*17f6*/ 	.short	(.L_38 - .L_37)


	//   ....[0]....
.L_37:
        /*17f8*/ 	.word	0x000003f0
        /*17fc*/ 	.word	0x000000ff
        /*1800*/ 	.word	0x00064440
        /*1804*/ 	.short	0x0100
        /*1806*/ 	.byte	0x0a
	.zero		1


	//   ....[1]....
        /*1808*/ 	.word	0x00000400
        /*180c*/ 	.word	0x000000ff
        /*1810*/ 	.word	0x00064460
        /*1814*/ 	.short	0x0100
        /*1816*/ 	.byte	0x0a
	.zero		1


	//   ....[2]....
        /*1818*/ 	.word	0x00000410
        /*181c*/ 	.word	0x000000ff
        /*1820*/ 	.word	0x00064448
        /*1824*/ 	.short	0x0100
        /*1826*/ 	.byte	0x0a
	.zero		1


	//   ....[3]....
        /*1828*/ 	.word	0x00000420
        /*182c*/ 	.word	0x000000ff
        /*1830*/ 	.word	0x00064468
        /*1834*/ 	.short	0x0100
        /*1836*/ 	.byte	0x0a
	.zero		1


	//   ....[4]....
        /*1838*/ 	.word	0x00000430
        /*183c*/ 	.word	0x000000ff
        /*1840*/ 	.word	0x00064450
        /*1844*/ 	.short	0x0100
        /*1846*/ 	.byte	0x0a
	.zero		1


	//   ....[5]....
        /*1848*/ 	.word	0x00000440
        /*184c*/ 	.word	0x000000ff
        /*1850*/ 	.word	0x00064470
        /*1854*/ 	.short	0x0100
        /*1856*/ 	.byte	0x0a
	.zero		1


	//   ....[6]....
        /*1858*/ 	.word	0x00000450
        /*185c*/ 	.word	0x000000ff
        /*1860*/ 	.word	0x00064458
        /*1864*/ 	.short	0x0100
        /*1866*/ 	.byte	0x0a
	.zero		1


	//   ....[7]....
        /*1868*/ 	.word	0x00000460
        /*186c*/ 	.word	0x000000ff
        /*1870*/ 	.word	0x00064478
        /*1874*/ 	.short	0x0100
        /*1876*/ 	.byte	0x0a
	.zero		1


	//   ....[8]....
        /*1878*/ 	.word	0x00000590
        /*187c*/ 	.word	0x000000ff
        /*1880*/ 	.word	0x00064400
        /*1884*/ 	.short	0x0100
        /*1886*/ 	.byte	0x0a
	.zero		1


	//   ....[9]....
        /*1888*/ 	.word	0x000005a0
        /*188c*/ 	.word	0x000000ff
        /*1890*/ 	.word	0x00064420
        /*1894*/ 	.short	0x0100
        /*1896*/ 	.byte	0x0a
	.zero		1


	//   ....[10]....
        /*1898*/ 	.word	0x000005b0
        /*189c*/ 	.word	0x000000ff
        /*18a0*/ 	.word	0x00064408
        /*18a4*/ 	.short	0x0100
        /*18a6*/ 	.byte	0x0a
	.zero		1


	//   ....[11]....
        /*18a8*/ 	.word	0x000005c0
        /*18ac*/ 	.word	0x000000ff
        /*18b0*/ 	.word	0x00064428
        /*18b4*/ 	.short	0x0100
        /*18b6*/ 	.byte	0x0a
	.zero		1


	//   ....[12]....
        /*18b8*/ 	.word	0x000005d0
        /*18bc*/ 	.word	0x000000ff
        /*18c0*/ 	.word	0x00064410
        /*18c4*/ 	.short	0x0100
        /*18c6*/ 	.byte	0x0a
	.zero		1


	//   ....[13]....
        /*18c8*/ 	.word	0x000005e0
        /*18cc*/ 	.word	0x000000ff
        /*18d0*/ 	.word	0x00064430
        /*18d4*/ 	.short	0x0100
        /*18d6*/ 	.byte	0x0a
	.zero		1


	//   ....[14]....
        /*18d8*/ 	.word	0x000005f0
        /*18dc*/ 	.word	0x000000ff
        /*18e0*/ 	.word	0x00064418
        /*18e4*/ 	.short	0x0100
        /*18e6*/ 	.byte	0x0a
	.zero		1


	//   ....[15]....
        /*18e8*/ 	.word	0x00000600
        /*18ec*/ 	.word	0x000000ff
        /*18f0*/ 	.word	0x00064438
        /*18f4*/ 	.short	0x0100
        /*18f6*/ 	.byte	0x0a
	.zero		1


	//   ....[16]....
        /*18f8*/ 	.word	0x00000730
        /*18fc*/ 	.word	0x000000ff
        /*1900*/ 	.word	0x00064480
        /*1904*/ 	.short	0x0100
        /*1906*/ 	.byte	0x0a
	.zero		1


	//   ....[17]....
        /*1908*/ 	.word	0x00000740
        /*190c*/ 	.word	0x000000ff
        /*1910*/ 	.word	0x00064490
        /*1914*/ 	.short	0x0100
        /*1916*/ 	.byte	0x0a
	.zero		1


	//   ....[18]....
        /*1918*/ 	.word	0x00000750
        /*191c*/ 	.word	0x000000ff
        /*1920*/ 	.word	0x00064488
        /*1924*/ 	.short	0x0100
        /*1926*/ 	.byte	0x0a
	.zero		1


	//   ....[19]....
        /*1928*/ 	.word	0x00000760
        /*192c*/ 	.word	0x000000ff
        /*1930*/ 	.word	0x00064498
        /*1934*/ 	.short	0x0100
        /*1936*/ 	.byte	0x0a
	.zero		1


	//   ....[20]....
        /*1938*/ 	.word	0x000008c0
        /*193c*/ 	.word	0x000000ff
        /*1940*/ 	.word	0x000644a0
        /*1944*/ 	.short	0x0100
        /*1946*/ 	.byte	0x08
	.zero		1


	//   ....[21]....
        /*1948*/ 	.word	0x000008d0
        /*194c*/ 	.word	0x000000ff
        /*1950*/ 	.word	0x000644a8
        /*1954*/ 	.short	0x0100
        /*1956*/ 	.byte	0x08
	.zero		1


	//   ....[22]....
        /*1958*/ 	.word	0x000008e0
        /*195c*/ 	.word	0x000000ff
        /*1960*/ 	.word	0x000644b0
        /*1964*/ 	.short	0x0100
        /*1966*/ 	.byte	0x08
	.zero		1


	//   ....[23]....
        /*1968*/ 	.word	0x000008f0
        /*196c*/ 	.word	0x000000ff
        /*1970*/ 	.word	0x000644b8
        /*1974*/ 	.short	0x0100
        /*1976*/ 	.byte	0x08
	.zero		1


	//   ....[24]....
        /*1978*/ 	.word	0x000009f0
        /*197c*/ 	.word	0x000000ff
        /*1980*/ 	.word	0x000644d0
        /*1984*/ 	.short	0x0100
        /*1986*/ 	.byte	0x0a
	.zero		1


	//   ....[25]....
        /*1988*/ 	.word	0x00000a00
        /*198c*/ 	.word	0x000000ff
        /*1990*/ 	.word	0x000644f0
        /*1994*/ 	.short	0x0100
        /*1996*/ 	.byte	0x0a
	.zero		1


	//   ....[26]....
        /*1998*/ 	.word	0x00000a10
        /*199c*/ 	.word	0x000000ff
        /*19a0*/ 	.word	0x000644d8
        /*19a4*/ 	.short	0x0100
        /*19a6*/ 	.byte	0x0a
	.zero		1


	//   ....[27]....
        /*19a8*/ 	.word	0x00000a20
        /*19ac*/ 	.word	0x000000ff
        /*19b0*/ 	.word	0x000644f8
        /*19b4*/ 	.short	0x0100
        /*19b6*/ 	.byte	0x0a
	.zero		1


	//   ....[28]....
        /*19b8*/ 	.word	0x00000a30
        /*19bc*/ 	.word	0x000000ff
        /*19c0*/ 	.word	0x000644e0
        /*19c4*/ 	.short	0x0100
        /*19c6*/ 	.byte	0x0a
	.zero		1


	//   ....[29]....
        /*19c8*/ 	.word	0x00000a40
        /*19cc*/ 	.word	0x000000ff
        /*19d0*/ 	.word	0x00064500
        /*19d4*/ 	.short	0x0100
        /*19d6*/ 	.byte	0x0a
	.zero		1


	//   ....[30]....
        /*19d8*/ 	.word	0x00000a50
        /*19dc*/ 	.word	0x000000ff
        /*19e0*/ 	.word	0x000644e8
        /*19e4*/ 	.short	0x0100
        /*19e6*/ 	.byte	0x0a
	.zero		1


	//   ....[31]....
        /*19e8*/ 	.word	0x00000a60
        /*19ec*/ 	.word	0x000000ff
        /*19f0*/ 	.word	0x00064508
        /*19f4*/ 	.short	0x0100
        /*19f6*/ 	.byte	0x0a
	.zero		1


	//   ....[32]....
        /*19f8*/ 	.word	0x00000e50
        /*19fc*/ 	.word	0x000000ff
        /*1a00*/ 	.word	0x00064440
        /*1a04*/ 	.short	0x010a
        /*1a06*/ 	.byte	0x07
	.zero		1


	//   ....[33]....
        /*1a08*/ 	.word	0x00000e90
        /*1a0c*/ 	.word	0x000000ff
        /*1a10*/ 	.word	0x00064448
        /*1a14*/ 	.short	0x010a
        /*1a16*/ 	.byte	0x07
	.zero		1


	//   ....[34]....
        /*1a18*/ 	.word	0x000021e0
        /*1a1c*/ 	.word	0x000000ff
        /*1a20*/ 	.word	0x00064400
        /*1a24*/ 	.short	0x010a
        /*1a26*/ 	.byte	0x10
	.zero		1


	//   ....[35]....
        /*1a28*/ 	.word	0x00002a40
        /*1a2c*/ 	.word	0x000000ff
        /*1a30*/ 	.word	0x00064400
        /*1a34*/ 	.short	0x010a
        /*1a36*/ 	.byte	0x10
	.zero		1


	//   ....[36]....
        /*1a38*/ 	.word	0x000039c0
        /*1a3c*/ 	.word	0x000000ff
        /*1a40*/ 	.word	0x00000000
        /*1a44*/ 	.short	0x010a
        /*1a46*/ 	.byte	0x1b
	.zero		1


	//   ....[37]....
        /*1a48*/ 	.word	0x00003df0
        /*1a4c*/ 	.word	0x000000ff
        /*1a50*/ 	.word	0x00000000
        /*1a54*/ 	.short	0x0101
        /*1a56*/ 	.byte	0x10
	.zero		1


	//   ....[38]....
        /*1a58*/ 	.word	0x00005280
        /*1a5c*/ 	.word	0x000000ff
        /*1a60*/ 	.word	0x000644a0
        /*1a64*/ 	.short	0x010a
        /*1a66*/ 	.byte	0x10
	.zero		1


	//   ....[39]....
        /*1a68*/ 	.word	0x00005470
        /*1a6c*/ 	.word	0x000000ff
        /*1a70*/ 	.word	0x000644a0
        /*1a74*/ 	.short	0x0101
        /*1a76*/ 	.byte	0x10
	.zero		1


	//   ....[40]....
        /*1a78*/ 	.word	0x00005b90
        /*1a7c*/ 	.word	0x000000ff
        /*1a80*/ 	.word	0x00064490
        /*1a84*/ 	.short	0x010a
        /*1a86*/ 	.byte	0x10
	.zero		1


	//   ....[41]....
        /*1a88*/ 	.word	0x00005bd0
        /*1a8c*/ 	.word	0x000000ff
        /*1a90*/ 	.word	0x00064480
        /*1a94*/ 	.short	0x0101
        /*1a96*/ 	.byte	0x10
	.zero		1


	//   ....[42]....
        /*1a98*/ 	.word	0x00005c30
        /*1a9c*/ 	.word	0x000000ff
        /*1aa0*/ 	.word	0x00000000
        /*1aa4*/ 	.short	0x010a
        /*1aa6*/ 	.byte	0x10
	.zero		1


	//   ....[43]....
        /*1aa8*/ 	.word	0x00006890
        /*1aac*/ 	.word	0x000000ff
        /*1ab0*/ 	.word	0x00000000
        /*1ab4*/ 	.short	0x0101
        /*1ab6*/ 	.byte	0x1e
	.zero		1


	//   ....[44]....
        /*1ab8*/ 	.word	0x000068f0
        /*1abc*/ 	.word	0x000000ff
        /*1ac0*/ 	.word	0x00064490
        /*1ac4*/ 	.short	0x010a
        /*1ac6*/ 	.byte	0x15
	.zero		1


	//   ....[45]....
        /*1ac8*/ 	.word	0x00008620
        /*1acc*/ 	.word	0x000000ff
        /*1ad0*/ 	.word	0x00064480
        /*1ad4*/ 	.short	0x0101
        /*1ad6*/ 	.byte	0x15
	.zero		1


	//   ....[46]....
        /*1ad8*/ 	.word	0x00008750
        /*1adc*/ 	.word	0x000000ff
        /*1ae0*/ 	.word	0x00000000
        /*1ae4*/ 	.short	0x0101
        /*1ae6*/ 	.byte	0x10
	.zero		1


	//   ....[47]....
        /*1ae8*/ 	.word	0x00008800
        /*1aec*/ 	.word	0x000000ff
        /*1af0*/ 	.word	0x00000000
        /*1af4*/ 	.short	0x0101
        /*1af6*/ 	.byte	0x05
	.zero		1


	//   ....[48]....
        /*1af8*/ 	.word	0x00008950
        /*1afc*/ 	.word	0x000000ff
        /*1b00*/ 	.word	0x00000000
        /*1b04*/ 	.short	0x0101
        /*1b06*/ 	.byte	0x05
	.zero		1


	//   ....[49]....
        /*1b08*/ 	.word	0x000089c0
        /*1b0c*/ 	.word	0x000000ff
        /*1b10*/ 	.word	0x00000000
        /*1b14*/ 	.short	0x0101
        /*1b16*/ 	.byte	0x07
	.zero		1


	//   ....[50]....
        /*1b18*/ 	.word	0x00008a70
        /*1b1c*/ 	.word	0x000000ff
        /*1b20*/ 	.word	0x00064490
        /*1b24*/ 	.short	0x010a
        /*1b26*/ 	.byte	0x04
	.zero		1


	//   ....[51]....
        /*1b28*/ 	.word	0x00008b30
        /*1b2c*/ 	.word	0x000000ff
        /*1b30*/ 	.word	0x00064490
        /*1b34*/ 	.short	0x010a
        /*1b36*/ 	.byte	0x06
	.zero		1


	//   ....[52]....
        /*1b38*/ 	.word	0x00008b90
        /*1b3c*/ 	.word	0x000000ff
        /*1b40*/ 	.word	0x000644a0
        /*1b44*/ 	.short	0x010a
        /*1b46*/ 	.byte	0x04
	.zero		1


	//   ....[53]....
        /*1b48*/ 	.word	0x0000c2e0
        /*1b4c*/ 	.word	0x000000ff
        /*1b50*/ 	.word	0x000644a0
        /*1b54*/ 	.short	0x0101
        /*1b56*/ 	.byte	0x25
	.zero		1


	//   ....[54]....
        /*1b58*/ 	.word	0x0000c540
        /*1b5c*/ 	.word	0x000000ff
        /*1b60*/ 	.word	0x00064480
        /*1b64*/ 	.short	0x010a
        /*1b66*/ 	.byte	0x08
	.zero		1


	//   ....[55]....
        /*1b68*/ 	.word	0x0000c630
        /*1b6c*/ 	.word	0x000000ff
        /*1b70*/ 	.word	0x00000000
        /*1b74*/ 	.short	0x0101
        /*1b76*/ 	.byte	0x08
	.zero		1


	//   ....[56]....
        /*1b78*/ 	.word	0x0000e460
        /*1b7c*/ 	.word	0x000000ff
        /*1b80*/ 	.word	0x00000000
        /*1b84*/ 	.short	0x0101
        /*1b86*/ 	.byte	0x0d
	.zero		1


	//   ....[57]....
        /*1b88*/ 	.word	0x0000e560
        /*1b8c*/ 	.word	0x00000004
        /*1b90*/ 	.word	0x00064460
        /*1b94*/ 	.short	0x010a
        /*1b96*/ 	.byte	0x3f
	.zero		1


	//   ....[58]....
        /*1b98*/ 	.word	0x0000e8e0
        /*1b9c*/ 	.word	0x00000005
        /*1ba0*/ 	.word	0x00064420
        /*1ba4*/ 	.short	0x010a
        /*1ba6*/ 	.byte	0x3f
	.zero		1


	//   ....[59]....
        /*1ba8*/ 	.word	0x0000ed00
        /*1bac*/ 	.word	0x00000005
        /*1bb0*/ 	.word	0x00064460
        /*1bb4*/ 	.short	0x010a
        /*1bb6*/ 	.byte	0x3f
	.zero		1


	//   ....[60]....
        /*1bb8*/ 	.word	0x0000f0c0
        /*1bbc*/ 	.word	0x00000006
        /*1bc0*/ 	.word	0x00064460
        /*1bc4*/ 	.short	0x010a
        /*1bc6*/ 	.byte	0x3f
	.zero		1


	//   ....[61]....
        /*1bc8*/ 	.word	0x0000f4d0
        /*1bcc*/ 	.word	0x00000006
        /*1bd0*/ 	.word	0x00064420
        /*1bd4*/ 	.short	0x010a
        /*1bd6*/ 	.byte	0x3f
	.zero		1


	//   ....[62]....
        /*1bd8*/ 	.word	0x0000f920
        /*1bdc*/ 	.word	0x00000006
        /*1be0*/ 	.word	0x00064460
        /*1be4*/ 	.short	0x010a
        /*1be6*/ 	.byte	0x3f
	.zero		1


	//   ....[63]....
        /*1be8*/ 	.word	0x0000fd90
        /*1bec*/ 	.word	0x00000006
        /*1bf0*/ 	.word	0x00064420
        /*1bf4*/ 	.short	0x010a
        /*1bf6*/ 	.byte	0x3f
	.zero		1


	//   ....[64]....
        /*1bf8*/ 	.word	0x000102d0
        /*1bfc*/ 	.word	0x00000006
        /*1c00*/ 	.word	0x00064420
        /*1c04*/ 	.short	0x010a
        /*1c06*/ 	.byte	0x3f
	.zero		1


	//   ....[65]....
        /*1c08*/ 	.word	0x00010800
        /*1c0c*/ 	.word	0x00000003
        /*1c10*/ 	.word	0x00064440
        /*1c14*/ 	.short	0x010a
        /*1c16*/ 	.byte	0x3f
	.zero		1


	//   ....[66]....
        /*1c18*/ 	.word	0x00010860
        /*1c1c*/ 	.word	0x00000003
        /*1c20*/ 	.word	0x00064448
        /*1c24*/ 	.short	0x010a
        /*1c26*/ 	.byte	0x3f
	.zero		1


	//   ....[67]....
        /*1c28*/ 	.word	0x000108c0
        /*1c2c*/ 	.word	0x00000002
        /*1c30*/ 	.word	0x00064400
        /*1c34*/ 	.short	0x010a
        /*1c36*/ 	.byte	0x3f
	.zero		1


	//   ....[68]....
        /*1c38*/ 	.word	0x00010920
        /*1c3c*/ 	.word	0x00000002
        /*1c40*/ 	.word	0x00064400
        /*1c44*/ 	.short	0x010a
        /*1c46*/ 	.byte	0x3f
	.zero		1


	//   ....[69]....
        /*1c48*/ 	.word	0x00010980
        /*1c4c*/ 	.word	0x00000000
        /*1c50*/ 	.word	0x00000000
        /*1c54*/ 	.short	0x010a
        /*1c56*/ 	.byte	0x3f
	.zero		1


	//   ....[70]....
        /*1c58*/ 	.word	0x000109e0
        /*1c5c*/ 	.word	0x00000005
        /*1c60*/ 	.word	0x000644a0
        /*1c64*/ 	.short	0x010a
        /*1c66*/ 	.byte	0x3f
	.zero		1


	//   ....[71]....
        /*1c68*/ 	.word	0x00010a40
        /*1c6c*/ 	.word	0x00000002
        /*1c70*/ 	.word	0x00064490
        /*1c74*/ 	.short	0x010a
        /*1c76*/ 	.byte	0x3f
	.zero		1


	//   ....[72]....
        /*1c78*/ 	.word	0x00010aa0
        /*1c7c*/ 	.word	0x00000002
        /*1c80*/ 	.word	0x00000000
        /*1c84*/ 	.short	0x010a
        /*1c86*/ 	.byte	0x3f
	.zero		1


	//   ....[73]....
        /*1c88*/ 	.word	0x00010b00
        /*1c8c*/ 	.word	0x00000002
        /*1c90*/ 	.word	0x00064490
        /*1c94*/ 	.short	0x010a
        /*1c96*/ 	.byte	0x3f
	.zero		1


	//   ....[74]....
        /*1c98*/ 	.word	0x00010b60
        /*1c9c*/ 	.word	0x00000003
        /*1ca0*/ 	.word	0x00064490
        /*1ca4*/ 	.short	0x010a
        /*1ca6*/ 	.byte	0x3f
	.zero		1


	//   ....[75]....
        /*1ca8*/ 	.word	0x00010bc0
        /*1cac*/ 	.word	0x00000002
        /*1cb0*/ 	.word	0x00064490
        /*1cb4*/ 	.short	0x010a
        /*1cb6*/ 	.byte	0x3f
	.zero		1


	//   ....[76]....
        /*1cb8*/ 	.word	0x00010c20
        /*1cbc*/ 	.word	0x00000002
        /*1cc0*/ 	.word	0x000644a0
        /*1cc4*/ 	.short	0x010a
        /*1cc6*/ 	.byte	0x3f
	.zero		1


	//   ....[77]....
        /*1cc8*/ 	.word	0x00010c80
        /*1ccc*/ 	.word	0x00000005
        /*1cd0*/ 	.word	0x00064480
        /*1cd4*/ 	.short	0x010a
        /*1cd6*/ 	.byte	0x3f
	.zero		1


	//   ....[78]....
        /*1cd8*/ 	.word	0x00010cd0
        /*1cdc*/ 	.word	0x00000004
        /*1ce0*/ 	.word	0x00064460
        /*1ce4*/ 	.short	0x010a
        /*1ce6*/ 	.byte	0x3f
	.zero		1


	//   ....[79]....
        /*1ce8*/ 	.word	0x00010d20
        /*1cec*/ 	.word	0x00000005
        /*1cf0*/ 	.word	0x00064420
        /*1cf4*/ 	.short	0x010a
        /*1cf6*/ 	.byte	0x3f
	.zero		1


	//   ....[80]....
        /*1cf8*/ 	.word	0x00010d70
        /*1cfc*/ 	.word	0x00000005
        /*1d00*/ 	.word	0x00064460
        /*1d04*/ 	.short	0x010a
        /*1d06*/ 	.byte	0x3f
	.zero		1


	//   ....[81]....
        /*1d08*/ 	.word	0x00010dc0
        /*1d0c*/ 	.word	0x00000006
        /*1d10*/ 	.word	0x00064460
        /*1d14*/ 	.short	0x010a
        /*1d16*/ 	.byte	0x3f
	.zero		1


	//   ....[82]....
        /*1d18*/ 	.word	0x00010e10
        /*1d1c*/ 	.word	0x00000006
        /*1d20*/ 	.word	0x00064420
        /*1d24*/ 	.short	0x010a
        /*1d26*/ 	.byte	0x3f
	.zero		1


	//   ....[83]....
        /*1d28*/ 	.word	0x00010e60
        /*1d2c*/ 	.word	0x00000006
        /*1d30*/ 	.word	0x00064460
        /*1d34*/ 	.short	0x010a
        /*1d36*/ 	.byte	0x3f
	.zero		1


	//   ....[84]....
        /*1d38*/ 	.word	0x00010eb0
        /*1d3c*/ 	.word	0x00000006
        /*1d40*/ 	.word	0x00064420
        /*1d44*/ 	.short	0x010a
        /*1d46*/ 	.byte	0x3f
	.zero		1


	//   ....[85]....
        /*1d48*/ 	.word	0x00010f00
        /*1d4c*/ 	.word	0x00000006
        /*1d50*/ 	.word	0x00064420
        /*1d54*/ 	.short	0x010a
        /*1d56*/ 	.byte	0x3f
	.zero		1


	//----- nvinfo : EIATTR_NUM_MBARRIERS
	.align		4
.L_38:
        /*1d58*/ 	.byte	0x03, 0x38
        /*1d5a*/ 	.short	0x0020


	//----- nvinfo : EIATTR_EXIT_INSTR_OFFSETS
	.align		4
        /*1d5c*/ 	.byte	0x04, 0x1c
        /*1d5e*/ 	.short	(.L_40 - .L_39)


	//   ....[0]....
.L_39:
        /*1d60*/ 	.word	0x00000b00


	//   ....[1]....
        /*1d64*/ 	.word	0x0000c2f0


	//   ....[2]....
        /*1d68*/ 	.word	0x0000c350


	//   ....[3]....
        /*1d6c*/ 	.word	0x0000e470


	//   ....[4]....
        /*1d70*/ 	.word	0x0000fc60


	//   ....[5]....
        /*1d74*/ 	.word	0x000107e0


	//----- nvinfo : EIATTR_MAX_THREADS
	.align		4
.L_40:
        /*1d78*/ 	.byte	0x04, 0x05
        /*1d7a*/ 	.short	(.L_42 - .L_41)
.L_41:
        /*1d7c*/ 	.word	0x00000180
        /*1d80*/ 	.word	0x00000001
        /*1d84*/ 	.word	0x00000001


	//----- nvinfo : EIATTR_CRS_STACK_SIZE
	.align		4
.L_42:
        /*1d88*/ 	.byte	0x04, 0x1e
        /*1d8a*/ 	.short	(.L_44 - .L_43)
.L_43:
        /*1d8c*/ 	.word	0x00000000


	//----- nvinfo : EIATTR_CBANK_PARAM_SIZE
	.align		4
.L_44:
        /*1d90*/ 	.byte	0x03, 0x19
        /*1d92*/ 	.short	0x0ef0


	//----- nvinfo : EIATTR_PARAM_CBANK
	.align		4
        /*1d94*/ 	.byte	0x04, 0x0a
        /*1d96*/ 	.short	(.L_46 - .L_45)
	.align		4
.L_45:
        /*1d98*/ 	.word	index@(.nv.constant0._ZN7cutlass13device_kernelINS_4fmha6kernel28FmhaKernelTmaWarpSpecializedINS1_10collective33FmhaBwdMainloopTmaWarpSpecializedINS_6half_tEfN4cute5tupleIJNS7_1CILi64EEENS9_ILi128EEENS9_ILi256EEEEEENS4_16FusionBwdAdapterINS4_13DefaultFusionEEEJEEENS4_17FmhaBwdEpilogueKVIS6_fNS8_IJSA_SC_SA_EEEEENS2_23TileSchedulerBwdAdapterINS2_23IndividualTileSchedulerEEEJEEEEEvNT_6ParamsE)
        /*1d9c*/ 	.short	0x0210
        /*1d9e*/ 	.short	0x0ef0


	//----- nvinfo : EIATTR_SW_WAR
	.align		4
.L_46:
        /*1da0*/ 	.byte	0x04, 0x36
        /*1da2*/ 	.short	(.L_48 - .L_47)
.L_47:
        /*1da4*/ 	.word	0x00000008
.L_48:


//--------------------- .nv.callgraph             --------------------------
	.section	.nv.callgraph,"",@"SHT_CUDA_CALLGRAPH"
	.align	4
	.sectionentsize	8
	.align		4
        /*0000*/ 	.word	0x00000000
	.align		4
        /*0004*/ 	.word	0xffffffff
	.align		4
        /*0008*/ 	.word	index@(_ZN7cutlass13device_kernelINS_4fmha6kernel28FmhaKernelTmaWarpSpecializedINS1_10collective33FmhaBwdMainloopTmaWarpSpecializedINS_6half_tEfN4cute5tupleIJNS7_1CILi64EEENS9_ILi128EEENS9_ILi256EEEEEENS4_16FusionBwdAdapterINS4_13DefaultFusionEEEJEEENS4_17FmhaBwdEpilogueKVIS6_fNS8_IJSA_SC_SA_EEEEENS2_23TileSchedulerBwdAdapterINS2_23IndividualTileSchedulerEEEJEEEEEvNT_6ParamsE)
	.align		4
        /*000c*/ 	.word	index@(__assertfail)
	.align		4
        /*0010*/ 	.word	0x00000000
	.align		4
        /*0014*/ 	.word	0xfffffffe
	.align		4
        /*0018*/ 	.word	0x00000000
	.align		4
        /*001c*/ 	.word	0xfffffffd
	.align		4
        /*0020*/ 	.word	0x00000000
	.align		4
        /*0024*/ 	.word	0xfffffffc


//--------------------- .nv.constant4             --------------------------
	.section	.nv.constant4,"a",@progbits
	.align	8
	.align		8
.nv.constant4:
        /*0000*/ 	.dword	__assertfail
	.align		8
        /*0008*/ 	.dword	__unnamed_1
	.align		8
        /*0010*/ 	.dword	__unnamed_2
	.align		8
        /*0018*/ 	.dword	_ZN39_INTERNAL_a496c317_4_k_cu_9916a3ad_38924cuda3std3__45__cpo5beginE
	.align		8
        /*0020*/ 	.dword	_ZN39_INTERNAL_a496c317_4_k_cu_9916a3ad_38924cuda3std3__45__cpo3endE
	.align		8
        /*0028*/ 	.dword	_ZN39_INTERNAL_a496c317_4_k_cu_9916a3ad_38924cuda3std3__45__cpo6cbeginE
	.align		8
        /*0030*/ 	.dword	_ZN39_INTERNAL_a496c317_4_k_cu_9916a3ad_38924cuda3std3__45__cpo4cendE
	.align		8
        /*0038*/ 	.dword	_ZN39_INTERNAL_a496c317_4_k_cu_9916a3ad_38924cuda3std3__441_GLOBAL__N__a496c317_4_k_cu_9916a3ad_38926ignoreE
	.align		8
        /*0040*/ 	.dword	_ZN39_INTERNAL_a496c317_4_k_cu_9916a3ad_38924cuda3std3__419piecewise_constructE
	.align		8
        /*0048*/ 	.dword	_ZN39_INTERNAL_a496c317_4_k_cu_9916a3ad_38924cuda3std3__48in_placeE
	.align		8
        /*0050*/ 	.dword	_ZN39_INTERNAL_a496c317_4_k_cu_9916a3ad_38924cuda3std6ranges3__45__cpo4swapE
	.align		8
        /*0058*/ 	.dword	_ZN39_INTERNAL_a496c317_4_k_cu_9916a3ad_38924cuda3std6ranges3__45__cpo9iter_moveE
	.align		8
        /*0060*/ 	.dword	_ZN39_INTERNAL_a496c317_4_k_cu_9916a3ad_38924cute7productE
	.align		8
        /*0068*/ 	.dword	_ZN39_INTERNAL_a496c317_4_k_cu_9916a3ad_38924cute1_E
	.align		8
        /*0070*/ 	.dword	$str$24
	.align		8
        /*0078*/ 	.dword	$str$25


//--------------------- .text._ZN7cutlass13device_kernelINS_4fmha6kernel28FmhaKernelTmaWarpSpecializedINS1_10collective33FmhaBwdMainloopTmaWarpSpecializedINS_6half_tEfN4cute5tupleIJNS7_1CILi64EEENS9_ILi128EEENS9_ILi256EEEEEENS4_16FusionBwdAdapterINS4_13DefaultFusionEEEJEEENS4_17FmhaBwdEpilogueKVIS6_fNS8_IJSA_SC_SA_EEEEENS2_23TileSchedulerBwdAdapterINS2_23IndividualTileSchedulerEEEJEEEEEvNT_6ParamsE --------------------------
	.section	.text._ZN7cutlass13device_kernelINS_4fmha6kernel28FmhaKernelTmaWarpSpecializedINS1_10collective33FmhaBwdMainloopTmaWarpSpecializedINS_6half_tEfN4cute5tupleIJNS7_1CILi64EEENS9_ILi128EEENS9_ILi256EEEEEENS4_16FusionBwdAdapterINS4_13DefaultFusionEEEJEEENS4_17FmhaBwdEpilogueKVIS6_fNS8_IJSA_SC_SA_EEEEENS2_23TileSchedulerBwdAdapterINS2_23IndividualTileSchedulerEEEJEEEEEvNT_6ParamsE,"ax",@progbits
	.align	128
.text._ZN7cutlass13device_kernelINS_4fmha6kernel28FmhaKernelTmaWarpSpecializedINS1_10collective33FmhaBwdMainloopTmaWarpSpecializedINS_6half_tEfN4cute5tupleIJNS7_1CILi64EEENS9_ILi128EEENS9_ILi256EEEEEENS4_16FusionBwdAdapterINS4_13DefaultFusionEEEJEEENS4_17FmhaBwdEpilogueKVIS6_fNS8_IJSA_SC_SA_EEEEENS2_23TileSchedulerBwdAdapterINS2_23IndividualTileSchedulerEEEJEEEEEvNT_6ParamsE:
        .type           _ZN7cutlass13device_kernelINS_4fmha6kernel28FmhaKernelTmaWarpSpecializedINS1_10collective33FmhaBwdMainloopTmaWarpSpecializedINS_6half_tEfN4cute5tupleIJNS7_1CILi64EEENS9_ILi128EEENS9_ILi256EEEEEENS4_16FusionBwdAdapterINS4_13DefaultFusionEEEJEEENS4_17FmhaBwdEpilogueKVIS6_fNS8_IJSA_SC_SA_EEEEENS2_23TileSchedulerBwdAdapterINS2_23IndividualTileSchedulerEEEJEEEEEvNT_6ParamsE,@function
        .size           _ZN7cutlass13device_kernelINS_4fmha6kernel28FmhaKernelTmaWarpSpecializedINS1_10collective33FmhaBwdMainloopTmaWarpSpecializedINS_6half_tEfN4cute5tupleIJNS7_1CILi64EEENS9_ILi128EEENS9_ILi256EEEEEENS4_16FusionBwdAdapterINS4_13DefaultFusionEEEJEEENS4_17FmhaBwdEpilogueKVIS6_fNS8_IJSA_SC_SA_EEEEENS2_23TileSchedulerBwdAdapterINS2_23IndividualTileSchedulerEEEJEEEEEvNT_6ParamsE,(.L_x_169 - _ZN7cutlass13device_kernelINS_4fmha6kernel28FmhaKernelTmaWarpSpecializedINS1_10collective33FmhaBwdMainloopTmaWarpSpecializedINS_6half_tEfN4cute5tupleIJNS7_1CILi64EEENS9_ILi128EEENS9_ILi256EEEEEENS4_16FusionBwdAdapterINS4_13DefaultFusionEEEJEEENS4_17FmhaBwdEpilogueKVIS6_fNS8_IJSA_SC_SA_EEEEENS2_23TileSchedulerBwdAdapterINS2_23IndividualTileSchedulerEEEJEEEEEvNT_6ParamsE)
        .other          _ZN7cutlass13device_kernelINS_4fmha6kernel28FmhaKernelTmaWarpSpecializedINS1_10collective33FmhaBwdMainloopTmaWarpSpecializedINS_6half_tEfN4cute5tupleIJNS7_1CILi64EEENS9_ILi128EEENS9_ILi256EEEEEENS4_16FusionBwdAdapterINS4_13DefaultFusionEEEJEEENS4_17FmhaBwdEpilogueKVIS6_fNS8_IJSA_SC_SA_EEEEENS2_23TileSchedulerBwdAdapterINS2_23IndividualTileSchedulerEEEJEEEEEvNT_6ParamsE,@"STO_CUDA_ENTRY STV_DEFAULT"
_ZN7cutlass13device_kernelINS_4fmha6kernel28FmhaKernelTmaWarpSpecializedINS1_10collective33FmhaBwdMainloopTmaWarpSpecializedINS_6half_tEfN4cute5tupleIJNS7_1CILi64EEENS9_ILi128EEENS9_ILi256EEEEEENS4_16FusionBwdAdapterINS4_13DefaultFusionEEEJEEENS4_17FmhaBwdEpilogueKVIS6_fNS8_IJSA_SC_SA_EEEEENS2_23TileSchedulerBwdAdapterINS2_23IndividualTileSchedulerEEEJEEEEEvNT_6ParamsE:
[----:B------:R-:W1:Y:S02]  /*0000*/  LDC R1, c[0x0][0x28] ;  /* 0x00000a00ff017b82 */ /* 0x000e640000000800 */
[----:B-1----:R-:W-:Y:S01]  /*0010*/  VIADD R1, R1, 0xfffffac0 ;  /* 0xfffffac001017836 */ /* 0x002fe20000000000 */
[----:B------:R-:W1:Y:S01]  /*0020*/  S2R R0, SR_TID.X ;  /* 0x0000000000007919 */ /* 0x000e620000002100 */
[----:B------:R-:W-:Y:S01]  /*0030*/  ELECT P1, URZ, PT ;  /* 0x00000000003f782f */ /* 0x000fe20003820000 */
[----:B------:R-:W-:Y:S01]  /*0040*/  BSSY B0, `(.L_x_0) ;  /* 0x0000020000007945 */ /* 0x000fe20003800000 */
[----:B-1----:R-:W-:-:S05]  /*0050*/  SHF.R.U32.HI R2, RZ, 0x5, R0 ;  /* 0x00000005ff027819 */ /* 0x002fca0000011600 */
[----:B------:R-:W1:Y:S02]  /*0060*/  SHFL.IDX PT, R3, R2, RZ, 0x1f ;  /* 0x00001fff02037589 */ /* 0x000e6400000e0000 */
[----:B-1----:R-:W-:Y:S02]  /*0070*/  R2UR UR5, R3 ;  /* 0x00000000030572ca */ /* 0x002fe400000e0000 */
[----:B------:R-:W-:-:S06]  /*0080*/  SHF.R.U32.HI R3, RZ, 0x7, R0 ;  /* 0x00000007ff037819 */ /* 0x000fcc0000011600 */
[----:B------:R-:W1:Y:S05]  /*0090*/  SHFL.IDX PT, R3, R3, RZ, 0x1f ;  /* 0x00001fff03037589 */ /* 0x000e6a00000e0000 */
[----:B------:R-:W-:Y:S02]  /*00a0*/  USHF.R.S32.HI UR4, URZ, 0x1f, UR5 ;  /* 0x0000001f3f047899 */ /* 0x000fe40008011405 */
[----:B------:R-:W-:Y:S02]  /*00b0*/  ISETP.NE.OR P0, PT, RZ, UR5, !P1 ;  /* 0x00000005ff007c0c */ /* 0x000fe4000cf05670 */
[----:B------:R-:W-:-:S04]  /*00c0*/  ULEA.HI UR4, UR4, UR5, URZ, 0x2 ;  /* 0x0000000504047291 */ /* 0x000fc8000f8f103f */
[----:B------:R-:W-:-:S04]  /*00d0*/  ULOP3.LUT UR4, UR4, 0xfffffffc, URZ, 0xc0, !UPT ;  /* 0xfffffffc04047892 */ /* 0x000fc8000f8ec03f */
[----:B------:R-:W-:-:S03]  /*00e0*/  UIADD3 UR5, UR5, -UR4, URZ ;  /* 0x8000000405057290 */ /* 0x000fc6000fffe03f */
[----:B------:R-:W-:Y:S09]  /*00f0*/  @P0 BRA `(.L_x_1) ;  /* 0x0000000000500947 */ /* 0x000ff20003800000 */
[----:B------:R-:W-:Y:S02]  /*0100*/  ULDC.64 UR6, c[0x0][0x198] ;  /* 0x0000660000067ab9 */ /* 0x000fe40000000a00 */
[----:B------:R-:W-:Y:S02]  /*0110*/  UIADD3 UR8, UP0, UR6, 0xf0, URZ ;  /* 0x000000f006087890 */ /* 0x000fe4000ff1e03f */
[----:B------:R-:W-:Y:S02]  /*0120*/  UIADD3 UR10, UP1, UR6, 0x1f0, URZ ;  /* 0x000001f0060a7890 */ /* 0x000fe4000ff3e03f */
[----:B------:R-:W-:Y:S02]  /*0130*/  UIADD3 UR12, UP2, UR6, 0x2f0, URZ ;  /* 0x000002f0060c7890 */ /* 0x000fe4000ff5e03f */
[----:B------:R-:W-:Y:S02]  /*0140*/  UIADD3 UR14, UP3, UR6, 0x3f0, URZ ;  /* 0x000003f0060e7890 */ /* 0x000fe4000ff7e03f */
[----:B------:R-:W-:-:S02]  /*0150*/  UIADD3 UR16, UP4, UR6, 0x5f0, URZ ;  /* 0x000005f006107890 */ /* 0x000fc4000ff9e03f */
[----:B------:R-:W-:Y:S02]  /*0160*/  UIADD3.X UR9, URZ, UR7, URZ, UP0, !UPT ;  /* 0x000000073f097290 */ /* 0x000fe400087fe43f */
[----:B------:R-:W-:Y:S02]  /*0170*/  UIADD3 UR6, UP5, UR6, 0x4f0, URZ ;  /* 0x000004f006067890 */ /* 0x000fe4000ffbe03f */
[----:B------:R-:W-:Y:S02]  /*0180*/  UIADD3.X UR11, URZ, UR7, URZ, UP1, !UPT ;  /* 0x000000073f0b7290 */ /* 0x000fe40008ffe43f */
[----:B------:R-:W-:Y:S02]  /*0190*/  UIADD3.X UR13, URZ, UR7, URZ, UP2, !UPT ;  /* 0x000000073f0d7290 */ /* 0x000fe400097fe43f */
[----:B------:R-:W-:Y:S01]  /*01a0*/  UIADD3.X UR15, URZ, UR7, URZ, UP3, !UPT ;  /* 0x000000073f0f7290 */ /* 0x000fe20009ffe43f */
[----:B------:R2:W-:Y:S01]  /*01b0*/  UTMACCTL.PF [UR8] ;  /* 0x00000000080079b9 */ /* 0x0005e20008040000 */
[----:B------:R-:W-:-:S03]  /*01c0*/  UIADD3.X UR17, URZ, UR7, URZ, UP4, !UPT ;  /* 0x000000073f117290 */ /* 0x000fc6000a7fe43f */
[----:B------:R2:W-:Y:S01]  /*01d0*/  UTMACCTL.PF [UR10] ;  /* 0x000000000a0079b9 */ /* 0x0005e20008040000 */
[----:B------:R-:W-:Y:S01]  /*01e0*/  UIADD3.X UR7, URZ, UR7, URZ, UP5, !UPT ;  /* 0x000000073f077290 */ /* 0x000fe2000affe43f */
[----:B------:R2:W-:Y:S02]  /*01f0*/  UTMACCTL.PF [UR12] ;  /* 0x000000000c0079b9 */ /* 0x0005e40008040000 */
[----:B------:R2:W-:Y:S02]  /*0200*/  UTMACCTL.PF [UR14] ;  /* 0x000000000e0079b9 */ /* 0x0005e40008040000 */
[----:B------:R2:W-:Y:S04]  /*0210*/  UTMACCTL.PF [UR16] ;  /* 0x00000000100079b9 */ /* 0x0005e80008040000 */
[----:B------:R2:W-:Y:S02]  /*0220*/  UTMACCTL.PF [UR6] ;  /* 0x00000000060079b9 */ /* 0x0005e40008040000 */
[----:B--2---:R-:W-:Y:S01]  /*0230*/  NOP ;  /* 0x0000000000007918 */ /* 0x004fe20000000000 */
.L_x_1:
[----:B------:R-:W-:Y:S05]  /*0240*/  BSYNC B0 ;  /* 0x0000000000007941 */ /* 0x000fea0003800000 */
.L_x_0:
[----:B------:R-:W2:Y:S01]  /*0250*/  SHFL.IDX PT, R4, R2, RZ, 0x1f ;  /* 0x00001fff02047589 */ /* 0x000ea200000e0000 */
[----:B-1----:R-:W-:Y:S01]  /*0260*/  R2UR UR12, R3 ;  /* 0x00000000030c72ca */ /* 0x002fe200000e0000 */
[----:B------:R-:W-:-:S12]  /*0270*/  UISETP.NE.AND UP0, UPT, UR5, 0x1, UPT ;  /* 0x000000010500788c */ /* 0x000fd8000bf05270 */
[----:B------:R-:W-:Y:S02]  /*0280*/  UIADD3 UR38, UR12, -0x1, URZ ;  /* 0xffffffff0c267890 */ /* 0x000fe4000fffe03f */
[----:B------:R-:W-:Y:S02]  /*0290*/  ULOP3.LUT UP2, URZ, UR12, UR5, URZ, 0xfc, !UPT ;  /* 0x000000050c3f7292 */ /* 0x000fe4000f84fc3f */
[----:B------:R-:W-:Y:S02]  /*02a0*/  UISETP.EQ.AND UP1, UPT, UR12, URZ, !UP0 ;  /* 0x0000003f0c00728c */ /* 0x000fe4000c722270 */
[----:B------:R-:W-:Y:S02]  /*02b0*/  UISETP.GE.U32.AND UP3, UPT, UR38, 0x4, UPT ;  /* 0x000000042600788c */ /* 0x000fe4000bf66070 */
[----:B------:R-:W-:Y:S01]  /*02c0*/  USEL UR14, URZ, 0x2, UP2 ;  /* 0x000000023f0e7887 */ /* 0x000fe20009000000 */
[----:B--2---:R-:W-:Y:S01]  /*02d0*/  ISETP.NE.AND P0, PT, R4, RZ, PT ;  /* 0x000000ff0400720c */ /* 0x004fe20003f05270 */
[----:B------:R-:W-:-:S02]  /*02e0*/  USEL UR4, URZ, 0x1, !UP1 ;  /* 0x000000013f047887 */ /* 0x000fc4000c800000 */
[----:B------:R-:W-:Y:S02]  /*02f0*/  USEL UR14, UR14, 0x1, UP3 ;  /* 0x000000010e0e7887 */ /* 0x000fe40009800000 */
[----:B------:R-:W-:-:S08]  /*0300*/  USEL UR4, UR4, 0x2, UP3 ;  /* 0x0000000204047887 */ /* 0x000fd00009800000 */
[----:B------:R-:W-:Y:S05]  /*0310*/  @P0 BRA `(.L_x_2) ;  /* 0x0000000000580947 */ /* 0x000fea0003800000 */
[----:B------:R-:W1:Y:S01]  /*0320*/  S2UR UR10, SR_CgaCtaId ;  /* 0x00000000000a79c3 */ /* 0x000e620000008800 */
[----:B------:R-:W-:Y:S01]  /*0330*/  UMOV UR6, 0x400 ;  /* 0x0000040000067882 */ /* 0x000fe20000000000 */
[----:B------:R-:W-:Y:S01]  /*0340*/  UMOV UR7, 0x1 ;  /* 0x0000000100077882 */ /* 0x000fe20000000000 */
[----:B------:R-:W-:Y:S01]  /*0350*/  UMOV UR8, 0x80 ;  /* 0x0000008000087882 */ /* 0x000fe20000000000 */
[----:B------:R-:W-:Y:S01]  /*0360*/  ELECT P0, URZ, PT ;  /* 0x00000000003f782f */ /* 0x000fe20003800000 */
[----:B------:R-:W-:-:S04]  /*0370*/  UIADD3 UR8, -UR8, 0x100000, URZ ;  /* 0x0010000008087890 */ /* 0x000fc8000fffe13f */
[----:B------:R-:W-:Y:S02]  /*0380*/  USHF.L.U32 UR9, UR8, 0xb, URZ ;  /* 0x0000000b08097899 */ /* 0x000fe4000800063f */
[----:B------:R-:W-:Y:S02]  /*0390*/  USHF.L.U32 UR8, UR8, 0x1, URZ ;  /* 0x0000000108087899 */ /* 0x000fe4000800063f */
[----:B-1----:R-:W-:Y:S02]  /*03a0*/  ULEA UR10, UR10, UR6, 0x18 ;  /* 0x000000060a0a7291 */ /* 0x002fe4000f8ec03f */
[----:B------:R-:W-:-:S04]  /*03b0*/  UIADD3 UR6, -UR7, 0x100000, URZ ;  /* 0x0010000007067890 */ /* 0x000fc8000fffe13f */
[----:B------:R-:W-:Y:S02]  /*03c0*/  USHF.L.U32 UR7, UR6, 0xb, URZ ;  /* 0x0000000b06077899 */ /* 0x000fe4000800063f */
[----:B------:R-:W-:Y:S01]  /*03d0*/  USHF.L.U32 UR6, UR6, 0x1, URZ ;  /* 0x0000000106067899 */ /* 0x000fe2000800063f */
[----:B------:R-:W1:Y:S11]  /*03e0*/  FENCE.VIEW.ASYNC.S ;  /* 0x00000000000073c6 */ /* 0x000e760000000000 */
[----:B-1----:R1:W2:Y:S01]  /*03f0*/  SYNCS.EXCH.64 URZ, [UR10+0x64440], UR6 ;  /* 0x064440060a3f75b2 */ /* 0x0022a20008000100 */
[----:B------:R1:W3:Y:S01]  /*0400*/  SYNCS.EXCH.64 URZ, [UR10+0x64460], UR8 ;  /* 0x064460080a3f75b2 */ /* 0x0002e20008000100 */
[----:B------:R1:W4:Y:S01]  /*0410*/  SYNCS.EXCH.64 URZ, [UR10+0x64448], UR6 ;  /* 0x064448060a3f75b2 */ /* 0x0003220008000100 */
[----:B------:R1:W1:Y:S01]  /*0420*/  SYNCS.EXCH.64 URZ, [UR10+0x64468], UR8 ;  /* 0x064468080a3f75b2 */ /* 0x0002620008000100 */
[----:B------:R1:W1:Y:S01]  /*0430*/  SYNCS.EXCH.64 URZ, [UR10+0x64450], UR6 ;  /* 0x064450060a3f75b2 */ /* 0x0002620008000100 */
[----:B------:R1:W1:Y:S01]  /*0440*/  SYNCS.EXCH.64 URZ, [UR10+0x64470], UR8 ;  /* 0x064470080a3f75b2 */ /* 0x0002620008000100 */
[----:B------:R1:W1:Y:S01]  /*0450*/  SYNCS.EXCH.64 URZ, [UR10+0x64458], UR6 ;  /* 0x064458060a3f75b2 */ /* 0x0002620008000100 */
[----:B------:R1:W1:Y:S01]  /*0460*/  SYNCS.EXCH.64 URZ, [UR10+0x64478], UR8 ;  /* 0x064478080a3f75b2 */ /* 0x0002620008000100 */
[----:B------:R-:W-:Y:S01]  /*0470*/  NOP ;  /* 0x0000000000007918 */ /* 0x000fe20000000000 */
.L_x_2:
[----:B------:R-:W5:Y:S01]  /*0480*/  SHFL.IDX PT, R3, R2, RZ, 0x1f ;  /* 0x00001fff02037589 */ /* 0x000f6200000e0000 */
[----:B------:R-:W-:Y:S01]  /*0490*/  NOP ;  /* 0x0000000000007918 */ /* 0x000fe20000000000 */
[----:B-----5:R-:W-:-:S13]  /*04a0*/  ISETP.NE.AND P0, PT, R3, RZ, PT ;  /* 0x000000ff0300720c */ /* 0x020fda0003f05270 */
[----:B------:R-:W-:Y:S05]  /*04b0*/  @P0 BRA `(.L_x_3) ;  /* 0x0000000000580947 */ /* 0x000fea0003800000 */
[----:B-1----:R-:W1:Y:S01]  /*04c0*/  S2UR UR7, SR_CgaCtaId ;  /* 0x00000000000779c3 */ /* 0x002e620000008800 */
[----:B------:R-:W-:Y:S01]  /*04d0*/  UMOV UR6, 0x400 ;  /* 0x0000040000067882 */ /* 0x000fe20000000000 */
[----:B------:R-:W-:Y:S01]  /*04e0*/  UMOV UR8, 0x1 ;  /* 0x0000000100087882 */ /* 0x000fe20000000000 */
[----:B------:R-:W-:Y:S01]  /*04f0*/  UMOV UR11, 0x100 ;  /* 0x00000100000b7882 */ /* 0x000fe20000000000 */
[----:B------:R-:W-:-:S04]  /*0500*/  UIADD3 UR8, -UR8, 0x100000, URZ ;  /* 0x0010000008087890 */ /* 0x000fc8000fffe13f */
[----:B------:R-:W-:Y:S02]  /*0510*/  USHF.L.U32 UR9, UR8, 0xb, URZ ;  /* 0x0000000b08097899 */ /* 0x000fe4000800063f */
[----:B------:R-:W-:Y:S01]  /*0520*/  USHF.L.U32 UR8, UR8, 0x1, URZ ;  /* 0x0000000108087899 */ /* 0x000fe2000800063f */
[----:B------:R-:W-:Y:S01]  /*0530*/  ELECT P0, URZ, PT ;  /* 0x00000000003f782f */ /* 0x000fe20003800000 */
[----:B-1----:R-:W-:Y:S02]  /*0540*/  ULEA UR10, UR7, UR6, 0x18 ;  /* 0x00000006070a7291 */ /* 0x002fe4000f8ec03f */
[----:B------:R-:W-:-:S04]  /*0550*/  UIADD3 UR6, -UR11, 0x100000, URZ ;  /* 0x001000000b067890 */ /* 0x000fc8000fffe13f */
[----:B------:R-:W-:Y:S02]  /*0560*/  USHF.L.U32 UR7, UR6, 0xb, URZ ;  /* 0x0000000b06077899 */ /* 0x000fe4000800063f */
[----:B------:R-:W-:Y:S01]  /*0570*/  USHF.L.U32 UR6, UR6, 0x1, URZ ;  /* 0x0000000106067899 */ /* 0x000fe2000800063f */
[----:B------:R-:W1:Y:S03]  /*0580*/  FENCE.VIEW.ASYNC.S ;  /* 0x00000000000073c6 */ /* 0x000e660000000000 */
[----:B-1----:R1:W1:Y:S08]  /*0590*/  SYNCS.EXCH.64 URZ, [UR10+0x64400], UR8 ;  /* 0x064400080a3f75b2 */ /* 0x0022700008000100 */
[----:B------:R1:W1:Y:S01]  /*05a0*/  SYNCS.EXCH.64 URZ, [UR10+0x64420], UR6 ;  /* 0x064420060a3f75b2 */ /* 0x0002620008000100 */
[----:B------:R1:W1:Y:S01]  /*05b0*/  SYNCS.EXCH.64 URZ, [UR10+0x64408], UR8 ;  /* 0x064408080a3f75b2 */ /* 0x0002620008000100 */
[----:B------:R1:W1:Y:S01]  /*05c0*/  SYNCS.EXCH.64 URZ, [UR10+0x64428], UR6 ;  /* 0x064428060a3f75b2 */ /* 0x0002620008000100 */
[----:B------:R1:W1:Y:S01]  /*05d0*/  SYNCS.EXCH.64 URZ, [UR10+0x64410], UR8 ;  /* 0x064410080a3f75b2 */ /* 0x0002620008000100 */
[----:B------:R1:W1:Y:S01]  /*05e0*/  SYNCS.EXCH.64 URZ, [UR10+0x64430], UR6 ;  /* 0x064430060a3f75b2 */ /* 0x0002620008000100 */
[----:B------:R1:W1:Y:S01]  /*05f0*/  SYNCS.EXCH.64 URZ, [UR10+0x64418], UR8 ;  /* 0x064418080a3f75b2 */ /* 0x0002620008000100 */
[----:B------:R1:W1:Y:S01]  /*0600*/  SYNCS.EXCH.64 URZ, [UR10+0x64438], UR6 ;  /* 0x064438060a3f75b2 */ /* 0x0002620008000100 */
[----:B------:R-:W-:Y:S01]  /*0610*/  NOP ;  /* 0x0000000000007918 */ /* 0x000fe20000000000 */
.L_x_3:
        /* <DEDUP_REMOVED lines=21> */
[----:B------:R-:W-:Y:S01]  /*0770*/  NOP ;  /* 0x0000000000007918 */ /* 0x000fe20000000000 */
.L_x_4:
[----:B------:R-:W5:Y:S01]  /*0780*/  SHFL.IDX PT, R3, R2, RZ, 0x1f ;  /* 0x00001fff02037589 */ /* 0x000f6200000e0000 */
[----:B------:R-:W-:Y:S01]  /*0790*/  ELECT P0, URZ, PT ;  /* 0x00000000003f782f */ /* 0x000fe20003800000 */
[----:B------:R-:W-:Y:S01]  /*07a0*/  NOP ;  /* 0x0000000000007918 */ /* 0x000fe20000000000 */
[----:B-1----:R-:W-:Y:S02]  /*07b0*/  UMOV UR6, 0x80 ;  /* 0x0000008000067882 */ /* 0x002fe40000000000 */
[C---:B-----5:R-:W-:Y:S02]  /*07c0*/  ISETP.NE.OR P0, PT, R3.reuse, RZ, !P0 ;  /* 0x000000ff0300720c */ /* 0x060fe40004705670 */
[----:B------:R-:W-:-:S11]  /*07d0*/  ISETP.NE.AND P2, PT, R3, RZ, PT ;  /* 0x000000ff0300720c */ /* 0x000fd60003f45270 */
[----:B------:R-:W-:Y:S01]  /*07e0*/  VOTEU.ALL UP1, P0 ;  /* 0x00000000003f7886 */ /* 0x000fe20000020000 */
[----:B------:R-:W-:Y:S01]  /*07f0*/  VOTEU.ALL UP2, P0 ;  /* 0x00000000003f7886 */ /* 0x000fe20000040000 */
[----:B------:R-:W-:Y:S01]  /*0800*/  VOTEU.ALL UP3, P0 ;  /* 0x00000000003f7886 */ /* 0x000fe20000060000 */
[----:B------:R-:W-:Y:S01]  /*0810*/  VOTEU.ALL UP4, P0 ;  /* 0x00000000003f7886 */ /* 0x000fe20000080000 */
[----:B------:R-:W-:Y:S01]  /*0820*/  VOTEU.ALL UP5, P0 ;  /* 0x00000000003f7886 */ /* 0x000fe200000a0000 */
[----:B------:R-:W1:Y:S01]  /*0830*/  @!UP1 S2UR UR9, SR_CgaCtaId ;  /* 0x00000000000999c3 */ /* 0x000e620000008800 */
[----:B------:R-:W-:Y:S01]  /*0840*/  @!UP1 UMOV UR8, 0x400 ;  /* 0x0000040000089882 */ /* 0x000fe20000000000 */
[----:B------:R-:W-:-:S04]  /*0850*/  @!UP1 UIADD3 UR6, -UR6, 0x100000, URZ ;  /* 0x0010000006069890 */ /* 0x000fc8000fffe13f */
[----:B------:R-:W-:Y:S02]  /*0860*/  @!UP1 USHF.L.U32 UR7, UR6, 0xb, URZ ;  /* 0x0000000b06079899 */ /* 0x000fe4000800063f */
[----:B------:R-:W-:Y:S02]  /*0870*/  @!UP1 USHF.L.U32 UR6, UR6, 0x1, URZ ;  /* 0x0000000106069899 */ /* 0x000fe4000800063f */
[----:B-1----:R-:W-:Y:S02]  /*0880*/  @!UP1 ULEA UR8, UR9, UR8, 0x18 ;  /* 0x0000000809089291 */ /* 0x002fe4000f8ec03f */
[----:B------:R-:W-:-:S04]  /*0890*/  UISETP.NE.AND UP1, UPT, UR38, URZ, UPT ;  /* 0x0000003f2600728c */ /* 0x000fc8000bf25270 */
[----:B------:R-:W-:Y:S01]  /*08a0*/  USEL UR20, URZ, 0x1, UP1 ;  /* 0x000000013f147887 */ /* 0x000fe20008800000 */
[----:B------:R-:W1:Y:S05]  /*08b0*/  FENCE.VIEW.ASYNC.S ;  /* 0x00000000000073c6 */ /* 0x000e6a0000000000 */
[----:B-1----:R1:W1:Y:S01]  /*08c0*/  @!UP2 SYNCS.EXCH.64 URZ, [UR8+0x644a0], UR6 ;  /* 0x0644a006083fa5b2 */ /* 0x0022620008000100 */
[----:B------:R1:W1:Y:S01]  /*08d0*/  @!UP3 SYNCS.EXCH.64 URZ, [UR8+0x644a8], UR6 ;  /* 0x0644a806083fb5b2 */ /* 0x0002620008000100 */
[----:B------:R1:W1:Y:S01]  /*08e0*/  @!UP4 SYNCS.EXCH.64 URZ, [UR8+0x644b0], UR6 ;  /* 0x0644b006083fc5b2 */ /* 0x0002620008000100 */
[----:B------:R1:W1:Y:S01]  /*08f0*/  @!UP5 SYNCS.EXCH.64 URZ, [UR8+0x644b8], UR6 ;  /* 0x0644b806083fd5b2 */ /* 0x0002620008000100 */
[----:B------:R-:W-:Y:S01]  /*0900*/  NOP ;  /* 0x0000000000007918 */ /* 0x000fe20000000000 */
[----:B------:R-:W-:Y:S05]  /*0910*/  @P2 BRA `(.L_x_5) ;  /* 0x0000000000582947 */ /* 0x000fea0003800000 */
[----:B-1----:R-:W1:Y:S01]  /*0920*/  S2UR UR7, SR_CgaCtaId ;  /* 0x00000000000779c3 */ /* 0x002e620000008800 */
[----:B------:R-:W-:Y:S01]  /*0930*/  UMOV UR6, 0x400 ;  /* 0x0000040000067882 */ /* 0x000fe20000000000 */
[----:B------:R-:W-:Y:S01]  /*0940*/  UMOV UR8, 0x20 ;  /* 0x0000002000087882 */ /* 0x000fe20000000000 */
[----:B------:R-:W-:Y:S01]  /*0950*/  UMOV UR9, 0x80 ;  /* 0x0000008000097882 */ /* 0x000fe20000000000 */
[----:B------:R-:W-:Y:S01]  /*0960*/  ELECT P0, URZ, PT ;  /* 0x00000000003f782f */ /* 0x000fe20003800000 */
[----:B-1----:R-:W-:Y:S02]  /*0970*/  ULEA UR10, UR7, UR6, 0x18 ;  /* 0x00000006070a7291 */ /* 0x002fe4000f8ec03f */
[----:B------:R-:W-:-:S04]  /*0980*/  UIADD3 UR6, -UR8, 0x100000, URZ ;  /* 0x0010000008067890 */ /* 0x000fc8000fffe13f */
[----:B------:R-:W-:Y:S02]  /*0990*/  USHF.L.U32 UR7, UR6, 0xb, URZ ;  /* 0x0000000b06077899 */ /* 0x000fe4000800063f */
[----:B------:R-:W-:Y:S02]  /*09a0*/  USHF.L.U32 UR6, UR6, 0x1, URZ ;  /* 0x0000000106067899 */ /* 0x000fe4000800063f */
        /* <DEDUP_REMOVED lines=13> */
.L_x_5:
[----:B------:R-:W-:Y:S01]  /*0a80*/  ISETP.NE.AND P0, PT, RZ, UR12, PT ;  /* 0x0000000cff007c0c */ /* 0x000fe2000bf05270 */
[----:B------:R-:W-:Y:S01]  /*0a90*/  IMAD.U32 R2, RZ, RZ, UR5 ;  /* 0x00000005ff027e24 */ /* 0x000fe2000f8e00ff */
[----:B------:R-:W-:Y:S01]  /*0aa0*/  NOP ;  /* 0x0000000000007918 */ /* 0x000fe20000000000 */
[----:B-1234-:R-:W-:Y:S03]  /*0ab0*/  BAR.SYNC.DEFER_BLOCKING 0x0 ;  /* 0x0000000000007b1d */ /* 0x01efe60000010000 */
[----:B------:R-:W-:-:S07]  /*0ac0*/  ISETP.EQ.AND P2, PT, R2, 0x1, P1 ;  /* 0x000000010200780c */ /* 0x000fce0000f42270 */
[----:B------:R-:W-:Y:S06]  /*0ad0*/  @!P0 BRA `(.L_x_6) ;  /* 0x000000b800088947 */ /* 0x000fec0003800000 */
[----:B------:R-:W-:-:S06]  /*0ae0*/  UISETP.GT.U32.AND UP0, UPT, UR38, 0x3, UPT ;  /* 0x000000032600788c */ /* 0x000fcc000bf04070 */
[----:B------:R-:W-:-:S13]  /*0af0*/  PLOP3.LUT P0, PT, PT, PT, UP0, 0x80, 0x0 ;  /* 0x000000000000781c */ /* 0x000fda0003f0f008 */
[----:B------:R-:W-:Y:S05]  /*0b00*/  @P0 EXIT ;  /* 0x000000000000094d */ /* 0x000fea0003800000 */
.L_x_7:
[----:B------:R-:W-:-:S08]  /*0b10*/  NOP ;  /* 0x0000000000007918 */ /* 0x000fd00000000000 */
[----:B------:R-:W1:Y:S02]  /*0b20*/  USETMAXREG.TRY_ALLOC.CTAPOOL UP0, 0xf0 ;  /* 0x000000f0000079c8 */ /* 0x000e640008000600 */
[----:B-1----:R-:W-:-:S13]  /*0b30*/  PLOP3.LUT P0, PT, PT, PT, UP0, 0x80, 0x0 ;  /* 0x000000000000781c */ /* 0x002fda0003f0f008 */
[----:B------:R-:W-:Y:S05]  /*0b40*/  @!P0 BRA `(.L_x_7) ;  /* 0xfffffffc00f08947 */ /* 0x000fea000383ffff */
[----:B------:R-:W-:Y:S01]  /*0b50*/  UISETP.NE.AND UP0, UPT, UR12, 0x1, UPT ;  /* 0x000000010c00788c */ /* 0x000fe2000bf05270 */
[----:B------:R-:W1:Y:S01]  /*0b60*/  S2UR UR42, SR_CTAID.X ;  /* 0x00000000002a79c3 */ /* 0x000e620000002500 */
[----:B------:R-:W-:Y:S01]  /*0b70*/  UMOV UR5, URZ ;  /* 0x0000003f00057c82 */ /* 0x000fe20008000000 */
[----:B------:R-:W-:-:S03]  /*0b80*/  UMOV UR15, URZ ;  /* 0x0000003f000f7c82 */ /* 0x000fc60008000000 */
[----:B------:R-:W-:-:S13]  /*0b90*/  PLOP3.LUT P0, PT, PT, PT, UP0, 0x80, 0x0 ;  /* 0x000000000000781c */ /* 0x000fda0003f0f008 */
[----:B------:R-:W-:Y:S05]  /*0ba0*/  @!P0 BRA `(.L_x_8) ;  /* 0x0000000000388947 */ /* 0x000fea0003800000 */
[----:B------:R-:W-:Y:S01]  /*0bb0*/  UISETP.NE.AND UP0, UPT, UR12, 0x2, UPT ;  /* 0x000000020c00788c */ /* 0x000fe2000bf05270 */
[----:B------:R-:W-:-:S05]  /*0bc0*/  UMOV UR15, 0x2 ;  /* 0x00000002000f7882 */ /* 0x000fca0000000000 */
[----:B------:R-:W-:-:S13]  /*0bd0*/  PLOP3.LUT P1, PT, PT, PT, UP0, 0x80, 0x0 ;  /* 0x000000000000781c */ /* 0x000fda0003f2f008 */
[----:B------:R-:W-:Y:S05]  /*0be0*/  @!P1 BRA `(.L_x_8) ;  /* 0x0000000000289947 */ /* 0x000fea0003800000 */
[----:B------:R-:W-:-:S06]  /*0bf0*/  UISETP.NE.AND UP0, UPT, UR12, 0x3, UPT ;  /* 0x000000030c00788c */ /* 0x000fcc000bf05270 */
[----:B------:R-:W-:-:S13]  /*0c00*/  PLOP3.LUT P1, PT, PT, PT, UP0, 0x80, 0x0 ;  /* 0x000000000000781c */ /* 0x000fda0003f2f008 */
[----:B------:R-:W-:Y:S05]  /*0c10*/  @!P1 BRA `(.L_x_9) ;  /* 0x0000000000149947 */ /* 0x000fea0003800000 */
[----:B------:R-:W-:-:S11]  /*0c20*/  UISETP.NE.AND UP0, UPT, UR12, 0x4, UPT ;  /* 0x000000040c00788c */ /* 0x000fd6000bf05270 */
[----:B------:R-:W-:Y:S01]  /*0c30*/  @!UP0 UMOV UR5, 0x1 ;  /* 0x0000000100058882 */ /* 0x000fe20000000000 */
[----:B------:R-:W-:Y:S01]  /*0c40*/  @UP0 UMOV UR15, URZ ;  /* 0x0000003f000f0c82 */ /* 0x000fe20008000000 */
[----:B------:R-:W-:Y:S01]  /*0c50*/  @UP0 UMOV UR5, URZ ;  /* 0x0000003f00050c82 */ /* 0x000fe20008000000 */
[----:B------:R-:W-:Y:S05]  /*0c60*/  BRA `(.L_x_8) ;  /* 0x0000000000087947 */ /* 0x000fea0003800000 */
.L_x_9:
[----:B------:R-:W-:Y:S01]  /*0c70*/  UMOV UR5, 0x1 ;  /* 0x0000000100057882 */ /* 0x000fe20000000000 */
[----:B------:R-:W-:-:S05]  /*0c80*/  UMOV UR15, URZ ;  /* 0x0000003f000f7c82 */ /* 0x000fca0008000000 */
.L_x_8:
[----:B------:R-:W-:Y:S05]  /*0c90*/  @!P0 BRA `(.L_x_10) ;  /* 0x00000000003c8947 */ /* 0x000fea0003800000 */
[----:B------:R-:W-:-:S06]  /*0ca0*/  UISETP.NE.AND UP0, UPT, UR12, 0x2, UPT ;  /* 0x000000020c00788c */ /* 0x000fcc000bf05270 */
[----:B------:R-:W-:-:S13]  /*0cb0*/  PLOP3.LUT P0, PT, PT, PT, UP0, 0x80, 0x0 ;  /* 0x000000000000781c */ /* 0x000fda0003f0f008 */
[----:B------:R-:W-:Y:S05]  /*0cc0*/  @!P0 BRA `(.L_x_11) ;  /* 0x0000000000288947 */ /* 0x000fea0003800000 */
[----:B------:R-:W-:-:S06]  /*0cd0*/  UISETP.NE.AND UP0, UPT, UR12, 0x3, UPT ;  /* 0x000000030c00788c */ /* 0x000fcc000bf05270 */
[----:B------:R-:W-:-:S13]  /*0ce0*/  PLOP3.LUT P0, PT, PT, PT, UP0, 0x80, 0x0 ;  /* 0x000000000000781c */ /* 0x000fda0003f0f008 */
[----:B------:R-:W-:Y:S05]  /*0cf0*/  @!P0 BRA `(.L_x_12) ;  /* 0x0000000000148947 */ /* 0x000fea0003800000 */
[----:B------:R-:W-:-:S06]  /*0d00*/  UISETP.NE.AND UP0, UPT, UR12, 0x4, UPT ;  /* 0x000000040c00788c */ /* 0x000fcc000bf05270 */
[----:B------:R-:W-:-:S13]  /*0d10*/  PLOP3.LUT P0, PT, PT, PT, UP0, 0x80, 0x0 ;  /* 0x000000000000781c */ /* 0x000fda0003f0f008 */
[----:B------:R-:W-:Y:S05]  /*0d20*/  @P0 BRA `(.L_x_13) ;  /* 0x00000000001c0947 */ /* 0x000fea0003800000 */
[----:B-1----:R-:W-:Y:S01]  /*0d30*/  ULEA UR42, UR42, 0x3, 0x1 ;  /* 0x000000032a2a7891 */ /* 0x002fe2000f8e083f */
[----:B------:R-:W-:Y:S11]  /*0d40*/  BRA `(.L_x_13) ;  /* 0x0000000000147947 */ /* 0x000ff60003800000 */
.L_x_12:
[----:B-1----:R-:W-:Y:S01]  /*0d50*/  ULEA UR42, UR42, 0x2, 0x1 ;  /* 0x000000022a2a7891 */ /* 0x002fe2000f8e083f */
[----:B------:R-:W-:Y:S11]  /*0d60*/  BRA `(.L_x_13) ;  /* 0x00000000000c7947 */ /* 0x000ff60003800000 */
.L_x_11:
[----:B-1----:R-:W-:Y:S01]  /*0d70*/  ULEA UR42, UR42, 0x1, 0x1 ;  /* 0x000000012a2a7891 */ /* 0x002fe2000f8e083f */
[----:B------:R-:W-:Y:S11]  /*0d80*/  BRA `(.L_x_13) ;  /* 0x0000000000047947 */ /* 0x000ff60003800000 */
.L_x_10:
[----:B-1----:R-:W-:-:S12]  /*0d90*/  USHF.L.U32 UR42, UR42, 0x1, URZ ;  /* 0x000000012a2a7899 */ /* 0x002fd8000800063f */
.L_x_13:
[----:B------:R-:W-:-:S04]  /*0da0*/  ULOP3.LUT UR6, UR4, 0x1, URZ, 0xfc, !UPT ;  /* 0x0000000104067892 */ /* 0x000fc8000f8efc3f */
[----:B------:R-:W-:-:S06]  /*0db0*/  UISETP.NE.AND UP0, UPT, UR6, 0x3, UPT ;  /* 0x000000030600788c */ /* 0x000fcc000bf05270 */
[----:B------:R-:W-:-:S13]  /*0dc0*/  PLOP3.LUT P0, PT, PT, PT, UP0, 0x80, 0x0 ;  /* 0x000000000000781c */ /* 0x000fda0003f0f008 */
[----:B------:R-:W-:Y:S05]  /*0dd0*/  @!P0 BRA `(.L_x_14) ;  /* 0x0000000000048947 */ /* 0x000fea0003800000 */
[----:B-1----:R-:W-:Y:S01]  /*0de0*/  BPT.TRAP 0x1 ;  /* 0x000000040000795c */ /* 0x002fe20000300000 */
.L_x_14:
[----:B------:R-:W2:Y:S01]  /*0df0*/  S2UR UR6, SR_CgaCtaId ;  /* 0x00000000000679c3 */ /* 0x000ea20000008800 */
[----:B------:R-:W-:Y:S01]  /*0e00*/  UMOV UR36, 0x400 ;  /* 0x0000040000247882 */ /* 0x000fe20000000000 */
[----:B------:R-:W-:-:S05]  /*0e10*/  IMAD.U32 R2, RZ, RZ, UR5 ;  /* 0x00000005ff027e24 */ /* 0x000fca000f8e00ff */
[----:B------:R-:W-:Y:S01]  /*0e20*/  SHF.L.U32 R2, R2, 0x1f, RZ ;  /* 0x0000001f02027819 */ /* 0x000fe200000006ff */
[----:B--2---:R-:W-:-:S04]  /*0e30*/  ULEA UR36, UR6, UR36, 0x18 ;  /* 0x0000002406247291 */ /* 0x004fc8000f8ec03f */
[----:B------:R-:W-:-:S09]  /*0e40*/  ULEA UR7, UR15, UR36, 0x3 ;  /* 0x000000240f077291 */ /* 0x000fd2000f8e183f */
[----:B------:R-:W2:Y:S02]  /*0e50*/  SYNCS.PHASECHK.TRANS64.TRYWAIT P1, [UR7+0x64440], R2 ;  /* 0x06444002ff0075a7 */ /* 0x000ea40008020147 */
[----:B--2---:R-:W-:Y:S05]  /*0e60*/  @!P1 BRA `(.L_x_15) ;  /* 0x000000f800609947 */ /* 0x004fea0003800000 */
.L_x_148:
[----:B------:R-:W-:Y:S05]  /*0e70*/  @!P0 BRA `(.L_x_16) ;  /* 0x0000000000048947 */ /* 0x000fea0003800000 */
[----:B-1----:R-:W-:Y:S01]  /*0e80*/  BPT.TRAP 0x1 ;  /* 0x000000040000795c */ /* 0x002fe20000300000 */
.L_x_16:
[----:B------:R-:W3:Y:S01]  /*0e90*/  SYNCS.PHASECHK.TRANS64.TRYWAIT P1, [UR7+0x64448], R2 ;  /* 0x06444802ff0075a7 */ /* 0x000ee20008020147 */
[----:B--2---:R-:W-:Y:S01]  /*0ea0*/  SHF.R.S32.HI R3, RZ, 0x1f, R0 ;  /* 0x0000001fff037819 */ /* 0x004fe20000011400 */
[----:B------:R-:W-:-:S03]  /*0eb0*/  UMOV UR13, 0x1 ;  /* 0x00000001000d7882 */ /* 0x000fc60000000000 */
[----:B------:R-:W-:-:S04]  /*0ec0*/  LEA.HI R3, R3, R0, RZ, 0x7 ;  /* 0x0000000003037211 */ /* 0x000fc800078f38ff */
[----:B------:R-:W-:-:S05]  /*0ed0*/  LOP3.LUT R3, R3, 0xffffff80, RZ, 0xc0, !PT ;  /* 0xffffff8003037812 */ /* 0x000fca00078ec0ff */
[----:B------:R-:W-:Y:S01]  /*0ee0*/  IMAD.IADD R0, R0, 0x1, -R3 ;  /* 0x0000000100007824 */ /* 0x000fe200078e0a03 */
[----:B---3--:R-:W-:Y:S06]  /*0ef0*/  @!P1 BRA `(.L_x_17) ;  /* 0x000000f800549947 */ /* 0x008fec0003800000 */
.L_x_149:
[----:B------:R-:W-:Y:S01]  /*0f00*/  ULDC UR5, c[0x0][0x288] ;  /* 0x0000a20000057ab9 */ /* 0x000fe20000000800 */
[----:B------:R3:W-:Y:S01]  /*0f10*/  STL [R1+0x280], RZ ;  /* 0x000280ff01007387 */ /* 0x0007e20000100800 */
[----:B------:R-:W-:Y:S01]  /*0f20*/  UISETP.GE.AND UP0, UPT, UR5, 0x1, UPT ;  /* 0x000000010500788c */ /* 0x000fe2000bf06270 */
[----:B------:R-:W-:Y:S02]  /*0f30*/  UMOV UR6, URZ ;  /* 0x0000003f00067c82 */ /* 0x000fe40008000000 */
[----:B------:R3:W-:Y:S01]  /*0f40*/  STL [R1+0x284], RZ ;  /* 0x000284ff01007387 */ /* 0x0007e20000100800 */
[----:B------:R-:W-:Y:S02]  /*0f50*/  UMOV UR37, URZ ;  /* 0x0000003f00257c82 */ /* 0x000fe40008000000 */
[----:B------:R-:W-:Y:S01]  /*0f60*/  PLOP3.LUT P1, PT, PT, PT, UP0, 0x80, 0x0 ;  /* 0x000000000000781c */ /* 0x000fe20003f2f008 */
[----:B------:R3:W-:Y:S04]  /*0f70*/  STL [R1+0x288], RZ ;  /* 0x000288ff01007387 */ /* 0x0007e80000100800 */
        /* <DEDUP_REMOVED lines=252> */
[----:B------:R3:W-:Y:S01]  /*1f40*/  STL [R1+0x27c], RZ ;  /* 0x00027cff01007387 */ /* 0x0007e20000100800 */
[----:B------:R-:W-:Y:S05]  /*1f50*/  @!P1 BRA `(.L_x_18) ;  /* 0x0000006800649947 */ /* 0x000fea0003800000 */
[----:B------:R-:W-:Y:S01]  /*1f60*/  SHF.R.S32.HI R4, RZ, 0x1f, R0 ;  /* 0x0000001fff047819 */ /* 0x000fe20000011400 */
[----:B------:R4:W-:Y:S01]  /*1f70*/  STL [R1+0x280], RZ ;  /* 0x000280ff01007387 */ /* 0x0009e20000100800 */
[----:B-1----:R-:W-:Y:S02]  /*1f80*/  ULOP3.LUT UR8, UR42, 0x1, URZ, 0xc0, !UPT ;  /* 0x000000012a087892 */ /* 0x002fe4000f8ec03f */
[-C--:B--2---:R-:W-:Y:S01]  /*1f90*/  LEA.HI R2, R4, R0.reuse, RZ, 0x2 ;  /* 0x0000000004027211 */ /* 0x084fe200078f10ff */
[----:B------:R-:W-:Y:S02]  /*1fa0*/  UIADD3 UR5, UR5, 0x3f, URZ ;  /* 0x0000003f05057890 */ /* 0x000fe4000fffe03f */
[----:B------:R-:W-:Y:S01]  /*1fb0*/  ULOP3.LUT UR9, UR14, 0x2, URZ, 0xfc, !UPT ;  /* 0x000000020e097892 */ /* 0x000fe2000f8efc3f */
[----:B------:R-:W-:Y:S01]  /*1fc0*/  LOP3.LUT R3, R2, 0x7ffffffc, RZ, 0xc0, !PT ;  /* 0x7ffffffc02037812 */ /* 0x000fe200078ec0ff */
[----:B------:R-:W-:Y:S01]  /*1fd0*/  USHF.R.S32.HI UR6, URZ, 0x1f, UR5 ;  /* 0x0000001f3f067899 */ /* 0x000fe20008011405 */
[--C-:B------:R-:W-:Y:S01]  /*1fe0*/  SHF.R.S32.HI R154, RZ, 0x2, R2.reuse ;  /* 0x00000002ff9a7819 */ /* 0x100fe20000011402 */
[----:B------:R-:W-:Y:S01]  /*1ff0*/  IMAD.U32 R152, RZ, RZ, UR8 ;  /* 0x00000008ff987e24 */ /* 0x000fe2000f8e00ff */
[----:B------:R-:W-:Y:S01]  /*2000*/  SHF.R.S32.HI R2, RZ, 0x1f, R2 ;  /* 0x0000001fff027819 */ /* 0x000fe20000011402 */
[----:B------:R-:W-:Y:S01]  /*2010*/  IMAD.IADD R153, R0, 0x1, -R3 ;  /* 0x0000000100997824 */ /* 0x000fe200078e0a03 */
[----:B------:R-:W-:Y:S01]  /*2020*/  LEA.HI R3, R4, R0, RZ, 0x5 ;  /* 0x0000000004037211 */ /* 0x000fe200078f28ff */
[----:B------:R-:W-:Y:S01]  /*2030*/  ULEA.HI UR10, UR6, UR5, URZ, 0x6 ;  /* 0x00000005060a7291 */ /* 0x000fe2000f8f303f */
[----:B------:R-:W-:Y:S01]  /*2040*/  LEA.HI R0, R2, R154, RZ, 0x3 ;  /* 0x0000009a02007211 */ /* 0x000fe200078f18ff */
[----:B------:R-:W-:Y:S01]  /*2050*/  IMAD.SHL.U32 R153, R153, 0x2, RZ ;  /* 0x0000000299997824 */ /* 0x000fe200078e00ff */
[----:B------:R-:W-:Y:S01]  /*2060*/  SHF.R.S32.HI R2, RZ, 0x5, R3 ;  /* 0x00000005ff027819 */ /* 0x000fe20000011403 */
[----:B------:R-:W-:Y:S01]  /*2070*/  UMOV UR13, 0x1 ;  /* 0x00000001000d7882 */ /* 0x000fe20000000000 */
[----:B------:R-:W-:Y:S01]  /*2080*/  LOP3.LUT R0, R0, 0xfffffff8, RZ, 0xc0, !PT ;  /* 0xfffffff800007812 */ /* 0x000fe200078ec0ff */
[----:B------:R-:W-:Y:S01]  /*2090*/  UMOV UR5, URZ ;  /* 0x0000003f00057c82 */ /* 0x000fe20008000000 */
[----:B------:R-:W-:Y:S01]  /*20a0*/  UMOV UR37, URZ ;  /* 0x0000003f00257c82 */ /* 0x000fe20008000000 */
[----:B------:R-:W-:Y:S01]  /*20b0*/  UMOV UR6, URZ ;  /* 0x0000003f00067c82 */ /* 0x000fe20008000000 */
[----:B------:R-:W-:Y:S01]  /*20c0*/  USHF.R.S32.HI UR10, URZ, 0x6, UR10 ;  /* 0x000000063f0a7899 */ /* 0x000fe2000801140a */
[----:B------:R-:W-:Y:S01]  /*20d0*/  IMAD.IADD R154, R154, 0x1, -R0 ;  /* 0x000000019a9a7824 */ /* 0x000fe200078e0a00 */
[----:B------:R-:W-:Y:S01]  /*20e0*/  UMOV UR21, URZ ;  /* 0x0000003f00157c82 */ /* 0x000fe20008000000 */
[C---:B------:R-:W-:Y:S01]  /*20f0*/  IMAD R0, R2.reuse, 0x400, R153 ;  /* 0x0000040002007824 */ /* 0x040fe200078e0299 */
[----:B------:R-:W-:Y:S01]  /*2100*/  UMOV UR24, URZ ;  /* 0x0000003f00187c82 */ /* 0x000fe20008000000 */
[----:B------:R-:W-:Y:S01]  /*2110*/  ULDC.64 UR28, c[0x0][0x208] ;  /* 0x00008200001c7ab9 */ /* 0x000fe20000000a00 */
[----:B------:R-:W-:Y:S01]  /*2120*/  ULDC UR11, c[0x0][0xa04] ;  /* 0x00028100000b7ab9 */ /* 0x000fe20000000800 */
[--C-:B------:R-:W-:Y:S01]  /*2130*/  IMAD R2, R2, 0xc00, R0.reuse ;  /* 0x00000c0002027824 */ /* 0x100fe200078e0200 */
[----:B------:R-:W-:Y:S01]  /*2140*/  ULDC UR12, c[0x0][0xa00] ;  /* 0x00028000000c7ab9 */ /* 0x000fe20000000800 */
[----:B------:R-:W-:-:S02]  /*2150*/  IMAD R0, R154, 0x8, R0 ;  /* 0x000000089a007824 */ /* 0x000fc400078e0200 */
[----:B------:R-:W-:-:S03]  /*2160*/  IMAD R154, R154, 0x20, R2 ;  /* 0x000000209a9a7824 */ /* 0x000fc600078e0202 */
[----:B------:R-:W-:-:S05]  /*2170*/  LEA R0, R0, UR36, 0x1 ;  /* 0x0000002400007c11 */ /* 0x000fca000f8e08ff */
[----:B----4-:R-:W-:-:S07]  /*2180*/  IMAD R152, R152, 0x2000, R0 ;  /* 0x0000200098987824 */ /* 0x010fce00078e0200 */
.L_x_40:
[----:B-1234-:R-:W-:Y:S05]  /*2190*/  @!P0 BRA `(.L_x_19) ;  /* 0x0000000000048947 */ /* 0x01efea0003800000 */
[----:B------:R-:W-:Y:S01]  /*21a0*/  BPT.TRAP 0x1 ;  /* 0x000000040000795c */ /* 0x000fe20000300000 */
.L_x_19:
[----:B------:R-:W-:Y:S01]  /*21b0*/  ULEA UR16, UR21, UR36, 0x3 ;  /* 0x0000002415107291 */ /* 0x000fe2000f8e183f */
[----:B------:R-:W-:-:S05]  /*21c0*/  IMAD.U32 R0, RZ, RZ, UR24 ;  /* 0x00000018ff007e24 */ /* 0x000fca000f8e00ff */
[----:B------:R-:W-:-:S04]  /*21d0*/  SHF.L.U32 R0, R0, 0x1f, RZ ;  /* 0x0000001f00007819 */ /* 0x000fc800000006ff */
[----:B------:R-:W1:Y:S02]  /*21e0*/  SYNCS.PHASECHK.TRANS64.TRYWAIT P1, [UR16+0x64400], R0 ;  /* 0x06440000ff0075a7 */ /* 0x000e640008020150 */
[----:B-1----:R-:W-:Y:S05]  /*21f0*/  @!P1 BRA `(.L_x_20) ;  /* 0x000000e400ac9947 */ /* 0x002fea0003800000 */
.L_x_150:
[----:B------:R-:W-:Y:S01]  /*2200*/  UIADD3 UR16, UR36, 0x24000, URZ ;  /* 0x0002400024107890 */ /* 0x000fe2000fffe03f */
[----:B------:R-:W-:Y:S01]  /*2210*/  WARPGROUP.ARRIVE ;  /* 0x00000000000079c5 */ /* 0x000fe20000000000 */
[----:B------:R-:W-:Y:S02]  /*2220*/  USHF.R.U32.HI UR25, URZ, 0x4, UR36 ;  /* 0x000000043f197899 */ /* 0x000fe40008011624 */
[----:B------:R-:W-:Y:S02]  /*2230*/  USHF.R.U32.HI UR16, URZ, 0x4, UR16 ;  /* 0x000000043f107899 */ /* 0x000fe40008011610 */
[----:B------:R-:W-:Y:S02]  /*2240*/  ULOP3.LUT UR25, UR25, 0x3fff, URZ, 0xc0, !UPT ;  /* 0x00003fff19197892 */ /* 0x000fe4000f8ec03f */
[----:B------:R-:W-:Y:S02]  /*2250*/  ULOP3.LUT UR26, UR16, 0x3fff, URZ, 0xc0, !UPT ;  /* 0x00003fff101a7892 */ /* 0x000fe4000f8ec03f */
[----:B------:R-:W-:-:S02]  /*2260*/  USHF.L.U32 UR22, UR15, 0xb, URZ ;  /* 0x0000000b0f167899 */ /* 0x000fc4000800063f */
[----:B------:R-:W-:Y:S02]  /*2270*/  ULOP3.LUT UR27, UR25, 0x10000, URZ, 0xfc, !UPT ;  /* 0x00010000191b7892 */ /* 0x000fe4000f8efc3f */
[----:B------:R-:W-:Y:S02]  /*2280*/  ULOP3.LUT UR30, UR26, 0x10000, URZ, 0xfc, !UPT ;  /* 0x000100001a1e7892 */ /* 0x000fe4000f8efc3f */
[----:B------:R-:W-:Y:S02]  /*2290*/  UIADD3 UR27, UR22, UR27, URZ ;  /* 0x0000001b161b7290 */ /* 0x000fe4000fffe03f */
[----:B------:R-:W-:Y:S01]  /*22a0*/  ULEA UR23, UR21, UR30, 0xb ;  /* 0x0000001e15177291 */ /* 0x000fe2000f8e583f */
[----:B------:R-:W-:Y:S01]  /*22b0*/  UMOV UR17, 0x40000040 ;  /* 0x4000004000117882 */ /* 0x000fe20000000000 */
[----:B------:R-:W-:-:S03]  /*22c0*/  UMOV UR19, 0x40000040 ;  /* 0x4000004000137882 */ /* 0x000fc60000000000 */
[----:B------:R-:W-:Y:S02]  /*22d0*/  UMOV UR16, UR27 ;  /* 0x0000001b00107c82 */ /* 0x000fe40008000000 */
[----:B------:R-:W-:Y:S02]  /*22e0*/  UMOV UR18, UR23 ;  /* 0x0000001700127c82 */ /* 0x000fe40008000000 */
[----:B------:R-:W-:Y:S01]  /*22f0*/  HGMMA.64x64x16.F32 R56, gdesc[UR16], RZ, !UPT, gsb0 ;  /* 0x00e00000103879f0 */ /* 0x000fe2000c0008ff */
[----:B------:R-:W-:Y:S02]  /*2300*/  UIADD3 UR16, UR27, 0x2, URZ ;  /* 0x000000021b107890 */ /* 0x000fe4000fffe03f */
[----:B------:R-:W-:Y:S01]  /*2310*/  UIADD3 UR18, UR23, 0x2, URZ ;  /* 0x0000000217127890 */ /* 0x000fe2000fffe03f */
[----:B------:R-:W-:Y:S01]  /*2320*/  UMOV UR17, 0x40000040 ;  /* 0x4000004000117882 */ /* 0x000fe20000000000 */
[----:B------:R-:W-:Y:S01]  /*2330*/  UMOV UR19, 0x40000040 ;  /* 0x4000004000137882 */ /* 0x000fe20000000000 */
[----:B------:R-:W-:-:S02]  /*2340*/  WARPGROUP.DEPBAR.LE gsb0, 0x0 ;  /* 0x00008000000079c5 */ /* 0x000fc40000010000 */
[----:B------:R-:W-:-:S06]  /*2350*/  WARPGROUP.ARRIVE ;  /* 0x00000000000079c5 */ /* 0x000fcc0000000000 */
[----:B------:R-:W-:Y:S01]  /*2360*/  HGMMA.64x64x16.F32 R56, gdesc[UR16], R56, gsb0 ;  /* 0x00e00000103879f0 */ /* 0x000fe20008000838 */
[----:B------:R-:W-:Y:S02]  /*2370*/  UIADD3 UR16, UR27, 0x4, URZ ;  /* 0x000000041b107890 */ /* 0x000fe4000fffe03f */
[----:B------:R-:W-:Y:S01]  /*2380*/  UIADD3 UR18, UR23, 0x4, URZ ;  /* 0x0000000417127890 */ /* 0x000fe2000fffe03f */
[----:B------:R-:W-:Y:S01]  /*2390*/  UMOV UR17, 0x40000040 ;  /* 0x4000004000117882 */ /* 0x000fe20000000000 */
[----:B------:R-:W-:Y:S01]  /*23a0*/  UMOV UR19, 0x40000040 ;  /* 0x4000004000137882 */ /* 0x000fe20000000000 */
[----:B------:R-:W-:Y:S02]  /*23b0*/  WARPGROUP.DEPBAR.LE gsb0, 0x0 ;  /* 0x00008000000079c5 */ /* 0x000fe40000010000 */
        /* <DEDUP_REMOVED lines=90> */
[----:B------:R-:W-:-:S04]  /*2960*/  UIADD3 UR23, UR21, 0x1, URZ ;  /* 0x0000000115177890 */ /* 0x000fc8000fffe03f */
[----:B------:R-:W-:-:S04]  /*2970*/  UISETP.NE.AND UP0, UPT, UR23, 0x4, UPT ;  /* 0x000000041700788c */ /* 0x000fc8000bf05270 */
[----:B------:R-:W-:Y:S01]  /*2980*/  USEL UR23, UR23, URZ, UP0 ;  /* 0x0000003f17177287 */ /* 0x000fe20008000000 */
[----:B------:R-:W-:Y:S02]  /*2990*/  WARPGROUP.DEPBAR.LE gsb0, 0x0 ;  /* 0x00008000000079c5 */ /* 0x000fe40000010000 */
[----:B------:R-:W-:-:S06]  /*29a0*/  WARPGROUP.ARRIVE ;  /* 0x00000000000079c5 */ /* 0x000fcc0000000000 */
[----:B------:R-:W-:Y:S01]  /*29b0*/  HGMMA.64x64x16.F32 R56, gdesc[UR16], R56, gsb0 ;  /* 0x00e00000103879f0 */ /* 0x000fe20008000838 */
[----:B------:R-:W-:-:S04]  /*29c0*/  USEL UR16, URZ, 0x1, UP0 ;  /* 0x000000013f107887 */ /* 0x000fc80008000000 */
[----:B------:R-:W-:Y:S01]  /*29d0*/  ULOP3.LUT UR24, UR24, UR16, URZ, 0x3c, !UPT ;  /* 0x0000001018187292 */ /* 0x000fe2000f8e3c3f */
[----:B------:R-:W-:Y:S02]  /*29e0*/  WARPGROUP.DEPBAR.LE gsb0, 0x0 ;  /* 0x00008000000079c5 */ /* 0x000fe40000010000 */
[----:B------:R-:W-:Y:S09]  /*29f0*/  @!P0 BRA `(.L_x_21) ;  /* 0x0000000000048947 */ /* 0x000ff20003800000 */
[----:B------:R-:W-:Y:S01]  /*2a00*/  BPT.TRAP 0x1 ;  /* 0x000000040000795c */ /* 0x000fe20000300000 */
.L_x_21:
[----:B------:R-:W-:Y:S01]  /*2a10*/  ULEA UR16, UR23, UR36, 0x3 ;  /* 0x0000002417107291 */ /* 0x000fe2000f8e183f */
[----:B-1----:R-:W-:-:S05]  /*2a20*/  IMAD.U32 R0, RZ, RZ, UR24 ;  /* 0x00000018ff007e24 */ /* 0x002fca000f8e00ff */
[----:B------:R-:W-:-:S04]  /*2a30*/  SHF.L.U32 R0, R0, 0x1f, RZ ;  /* 0x0000001f00007819 */ /* 0x000fc800000006ff */
[----:B------:R-:W1:Y:S02]  /*2a40*/  SYNCS.PHASECHK.TRANS64.TRYWAIT P1, [UR16+0x64400], R0 ;  /* 0x06440000ff0075a7 */ /* 0x000e640008020150 */
[----:B-1----:R-:W-:Y:S05]  /*2a50*/  @!P1 BRA `(.L_x_22) ;  /* 0x000000dc00ac9947 */ /* 0x002fea0003800000 */
.L_x_151:
[----:B------:R-:W-:Y:S01]  /*2a60*/  ULEA UR31, UR23, UR30, 0xb ;  /* 0x0000001e171f7291 */ /* 0x000fe2000f8e583f */
[----:B------:R-:W-:Y:S01]  /*2a70*/  WARPGROUP.ARRIVE ;  /* 0x00000000000079c5 */ /* 0x000fe20000000000 */
[----:B------:R-:W-:Y:S01]  /*2a80*/  UIADD3 UR16, UR27, 0x800, URZ ;  /* 0x000008001b107890 */ /* 0x000fe2000fffe03f */
[----:B------:R-:W2:Y:S01]  /*2a90*/  MUFU.RCP64H R3, 2.3591403961181640625 ;  /* 0x4002df8500037908 */ /* 0x000ea20000001800 */
[----:B------:R-:W-:Y:S01]  /*2aa0*/  UMOV UR19, 0x40000040 ;  /* 0x4000004000137882 */ /* 0x000fe20000000000 */
[----:B------:R-:W-:Y:S01]  /*2ab0*/  UMOV UR17, 0x40000040 ;  /* 0x4000004000117882 */ /* 0x000fe20000000000 */
[----:B------:R-:W-:Y:S01]  /*2ac0*/  IMAD.MOV.U32 R6, RZ, RZ, 0x458a2bb4 ;  /* 0x458a2bb4ff067424 */ /* 0x000fe200078e00ff */
[----:B------:R-:W-:Y:S01]  /*2ad0*/  UMOV UR18, UR31 ;  /* 0x0000001f00127c82 */ /* 0x000fe20008000000 */
[----:B------:R-:W-:Y:S01]  /*2ae0*/  IMAD.MOV.U32 R7, RZ, RZ, 0x4002df85 ;  /* 0x4002df85ff077424 */ /* 0x000fe200078e00ff */
[----:B------:R-:W-:Y:S01]  /*2af0*/  UMOV UR34, 0x2c515da4 ;  /* 0x2c515da400227882 */ /* 0x000fe20000000000 */
[----:B-1----:R-:W-:Y:S01]  /*2b00*/  IMAD.MOV.U32 R2, RZ, RZ, RZ ;  /* 0x000000ffff027224 */ /* 0x002fe200078e00ff */
[----:B------:R-:W-:Y:S01]  /*2b10*/  HGMMA.64x64x16.F32 R24, gdesc[UR16], RZ, !UPT, gsb0 ;  /* 0x00e00000101879f0 */ /* 0x000fe2000c0008ff */
[----:B------:R-:W-:Y:S01]  /*2b20*/  UIADD3 UR16, UR27, 0x802, URZ ;  /* 0x000008021b107890 */ /* 0x000fe2000fffe03f */
[----:B------:R-:W-:Y:S01]  /*2b30*/  IMAD.MOV.U32 R8, RZ, RZ, -0x748574fc ;  /* 0x8b7a8b04ff087424 */ /* 0x000fe200078e00ff */
[----:B------:R-:W-:Y:S01]  /*2b40*/  UIADD3 UR18, UR31, 0x2, URZ ;  /* 0x000000021f127890 */ /* 0x000fe2000fffe03f */
[----:B------:R-:W-:Y:S01]  /*2b50*/  IMAD.MOV.U32 R9, RZ, RZ, 0x3ed0ee25 ;  /* 0x3ed0ee25ff097424 */ /* 0x000fe200078e00ff */
[----:B------:R-:W-:Y:S01]  /*2b60*/  UMOV UR17, 0x40000040 ;  /* 0x4000004000117882 */ /* 0x000fe20000000000 */
[----:B------:R-:W-:Y:S01]  /*2b70*/  UMOV UR19, 0x40000040 ;  /* 0x4000004000137882 */ /* 0x000fe20000000000 */
[----:B------:R-:W-:Y:S01]  /*2b80*/  UMOV UR35, 0x3fd6fc2a ;  /* 0x3fd6fc2a00237882 */ /* 0x000fe20000000000 */
[----:B------:R-:W-:Y:S01]  /*2b90*/  UMOV UR32, 0x923be72d ;  /* 0x923be72d00207882 */ /* 0x000fe20000000000 */
[----:B--2---:R-:W-:Y:S01]  /*2ba0*/  DFMA R6, R2, -R6, 1 ;  /* 0x3ff000000206742b */ /* 0x004fe20000000806 */
[----:B------:R-:W-:Y:S01]  /*2bb0*/  UMOV UR33, 0x3f624924 ;  /* 0x3f62492400217882 */ /* 0x000fe20000000000 */
[----:B------:R-:W-:Y:S01]  /*2bc0*/  IMAD.U32 R0, RZ, RZ, UR21 ;  /* 0x00000015ff007e24 */ /* 0x000fe2000f8e00ff */
[----:B------:R-:W-:Y:S01]  /*2bd0*/  UIADD3 UR30, UR36, 0x644a0, URZ ;  /* 0x000644a0241e7890 */ /* 0x000fe2000fffe03f */
[----:B------:R-:W-:Y:S02]  /*2be0*/  STL.128 [R1], RZ ;  /* 0x000000ff01007387 */ /* 0x000fe40000100c00 */
[----:B------:R-:W-:-:S02]  /*2bf0*/  IMAD R0, R0, 0x40, R153 ;  /* 0x0000004000007824 */ /* 0x000fc400078e0299 */
[----:B------:R-:W-:Y:S01]  /*2c00*/  DFMA R6, R6, R6, R6 ;  /* 0x000000060606722b */ /* 0x000fe20000000006 */
[----:B------:R-:W-:Y:S02]  /*2c10*/  STL.128 [R1+0x10], RZ ;  /* 0x000010ff01007387 */ /* 0x000fe40000100c00 */
[----:B------:R-:W-:Y:S02]  /*2c20*/  LEA R0, R0, UR36, 0x2 ;  /* 0x0000002400007c11 */ /* 0x000fe4000f8e10ff */
[----:B------:R-:W-:Y:S03]  /*2c30*/  STL.128 [R1+0x20], RZ ;  /* 0x000020ff01007387 */ /* 0x000fe60000100c00 */
[----:B------:R-:W-:Y:S01]  /*2c40*/  DFMA R6, R2, R6, R2 ;  /* 0x000000060206722b */ /* 0x000fe20000000002 */
[----:B------:R-:W-:Y:S04]  /*2c50*/  STL.128 [R1+0x30], RZ ;  /* 0x000030ff01007387 */ /* 0x000fe80000100c00 */
[----:B------:R-:W-:Y:S03]  /*2c60*/  STL.128 [R1+0x40], RZ ;  /* 0x000040ff01007387 */ /* 0x000fe60000100c00 */
[C---:B------:R-:W-:Y:S01]  /*2c70*/  DMUL R4, R6.reuse, UR34 ;  /* 0x0000002206047c28 */ /* 0x040fe20008000000 */
[----:B------:R-:W-:Y:S04]  /*2c80*/  STL.128 [R1+0x50], RZ ;  /* 0x000050ff01007387 */ /* 0x000fe80000100c00 */
[----:B------:R-:W-:Y:S03]  /*2c90*/  STL.128 [R1+0x60], RZ ;  /* 0x000060ff01007387 */ /* 0x000fe60000100c00 */
[----:B------:R-:W-:Y:S01]  /*2ca0*/  DFMA R4, R6, UR34, R4 ;  /* 0x0000002206047c2b */ /* 0x000fe20008000004 */
[----:B------:R-:W-:Y:S07]  /*2cb0*/  STL.128 [R1+0x70], RZ ;  /* 0x000070ff01007387 */ /* 0x000fee0000100c00 */
[----:B------:R-:W-:Y:S01]  /*2cc0*/  DMUL R2, R4, R4 ;  /* 0x0000000404027228 */ /* 0x000fe20000000000 */
        /* <DEDUP_REMOVED lines=73> */
[----:B------:R-:W-:Y:S01]  /*3160*/  UMOV UR16, 0x3ae80f1e ;  /* 0x3ae80f1e00107882 */ /* 0x000fe20000000000 */
[----:B------:R-:W-:Y:S01]  /*3170*/  UMOV UR17, 0x3eb1380b ;  /* 0x3eb1380b00117882 */ /* 0x000fe20000000000 */
[----:B------:R-:W-:Y:S01]  /*3180*/  UIADD3 UR18, UR31, 0x600, URZ ;  /* 0x000006001f127890 */ /* 0x000fe2000fffe03f */
[----:B------:R-:W-:Y:S01]  /*3190*/  DFMA R8, R2, UR16, R8 ;  /* 0x0000001002087c2b */ /* 0x000fe20008000008 */
[----:B------:R-:W-:Y:S01]  /*31a0*/  UMOV UR16, 0x9f02676f ;  /* 0x9f02676f00107882 */ /* 0x000fe20000000000 */
[----:B------:R-:W-:Y:S01]  /*31b0*/  UMOV UR17, 0x3ef3b266 ;  /* 0x3ef3b26600117882 */ /* 0x000fe20000000000 */
[----:B------:R-:W-:-:S05]  /*31c0*/  UMOV UR19, 0x40000040 ;  /* 0x4000004000137882 */ /* 0x000fca0000000000 */
[----:B------:R-:W-:Y:S01]  /*31d0*/  DFMA R8, R2, R8, UR16 ;  /* 0x0000001002087e2b */ /* 0x000fe20008000008 */
[----:B------:R-:W-:Y:S01]  /*31e0*/  UMOV UR16, 0xa9ab0956 ;  /* 0xa9ab095600107882 */ /* 0x000fe20000000000 */
[----:B------:R-:W-:-:S06]  /*31f0*/  UMOV UR17, 0x3f1745cb ;  /* 0x3f1745cb00117882 */ /* 0x000fcc0000000000 */
[----:B------:R-:W-:Y:S01]  /*3200*/  DFMA R8, R2, R8, UR16 ;  /* 0x0000001002087e2b */ /* 0x000fe20008000008 */
[----:B------:R-:W-:Y:S01]  /*3210*/  UMOV UR16, 0x2d1b5154 ;  /* 0x2d1b515400107882 */ /* 0x000fe20000000000 */
[----:B------:R-:W-:-:S06]  /*3220*/  UMOV UR17, 0x3f3c71c7 ;  /* 0x3f3c71c700117882 */ /* 0x000fcc0000000000 */
[----:B------:R-:W-:Y:S01]  /*3230*/  DFMA R10, R2, R8, UR16 ;  /* 0x00000010020a7e2b */ /* 0x000fe20008000008 */
[----:B------:R-:W-:Y:S01]  /*3240*/  UIADD3 UR16, UR27, 0xe00, URZ ;  /* 0x00000e001b107890 */ /* 0x000fe2000fffe03f */
[----:B------:R-:W-:Y:S01]  /*3250*/  DADD R8, -R4, UR34 ;  /* 0x0000002204087e29 */ /* 0x000fe20008000100 */
[----:B------:R-:W-:-:S05]  /*3260*/  UMOV UR17, 0x40000040 ;  /* 0x4000004000117882 */ /* 0x000fca0000000000 */
[----:B------:R-:W-:Y:S01]  /*3270*/  DFMA R10, R2, R10, UR32 ;  /* 0x00000020020a7e2b */ /* 0x000fe2000800000a */
[----:B------:R-:W-:Y:S01]  /*3280*/  UMOV UR32, 0xffda0d24 ;  /* 0xffda0d2400207882 */ /* 0x000fe20000000000 */
[----:B------:R-:W-:Y:S01]  /*3290*/  DADD R8, R8, R8 ;  /* 0x0000000008087229 */ /* 0x000fe20000000008 */
[----:B------:R-:W-:-:S07]  /*32a0*/  UMOV UR33, 0x3c7777d0 ;  /* 0x3c7777d000217882 */ /* 0x000fce0000000000 */
[----:B------:R-:W-:-:S08]  /*32b0*/  DFMA R8, -R4, UR34, R8 ;  /* 0x0000002204087c2b */ /* 0x000fd00008000108 */
[----:B------:R-:W-:Y:S01]  /*32c0*/  DMUL R12, R6, R8 ;  /* 0x00000008060c7228 */ /* 0x000fe20000000000 */
[----:B------:R-:W-:Y:S02]  /*32d0*/  WARPGROUP.DEPBAR.LE gsb0, 0x0 ;  /* 0x00008000000079c5 */ /* 0x000fe40000010000 */
[----:B------:R-:W-:-:S06]  /*32e0*/  WARPGROUP.ARRIVE ;  /* 0x00000000000079c5 */ /* 0x000fcc0000000000 */
[----:B------:R-:W-:Y:S01]  /*32f0*/  HGMMA.64x64x16.F32 R24, gdesc[UR16], R24, gsb0 ;  /* 0x00e00000101879f0 */ /* 0x000fe20008000818 */
[----:B------:R-:W-:Y:S01]  /*3300*/  UMOV UR16, 0x9999a3c4 ;  /* 0x9999a3c400107882 */ /* 0x000fe20000000000 */
[----:B------:R-:W-:Y:S01]  /*3310*/  UMOV UR17, 0x3f899999 ;  /* 0x3f89999900117882 */ /* 0x000fe20000000000 */
[----:B------:R-:W-:Y:S01]  /*3320*/  UIADD3 UR18, UR31, 0x602, URZ ;  /* 0x000006021f127890 */ /* 0x000fe2000fffe03f */
[----:B------:R-:W-:Y:S01]  /*3330*/  DFMA R10, R2, R10, UR16 ;  /* 0x00000010020a7e2b */ /* 0x000fe2000800000a */
[----:B------:R-:W-:Y:S01]  /*3340*/  UMOV UR16, 0x55555554 ;  /* 0x5555555400107882 */ /* 0x000fe20000000000 */
[----:B------:R-:W-:Y:S01]  /*3350*/  UMOV UR17, 0x3fb55555 ;  /* 0x3fb5555500117882 */ /* 0x000fe20000000000 */
[----:B------:R-:W-:-:S05]  /*3360*/  UMOV UR19, 0x40000040 ;  /* 0x4000004000137882 */ /* 0x000fca0000000000 */
[----:B------:R-:W-:Y:S01]  /*3370*/  DFMA R6, R2, R10, UR16 ;  /* 0x0000001002067e2b */ /* 0x000fe2000800000a */
[----:B------:R-:W-:Y:S01]  /*3380*/  UIADD3 UR16, UR27, 0xe02, URZ ;  /* 0x00000e021b107890 */ /* 0x000fe2000fffe03f */
[----:B------:R-:W-:Y:S01]  /*3390*/  IMAD.MOV.U32 R10, RZ, RZ, -0x105c611 ;  /* 0xfefa39efff0a7424 */ /* 0x000fe200078e00ff */
[----:B------:R-:W-:Y:S01]  /*33a0*/  UMOV UR17, 0x40000040 ;  /* 0x4000004000117882 */ /* 0x000fe20000000000 */
[----:B------:R-:W-:-:S04]  /*33b0*/  IMAD.MOV.U32 R11, RZ, RZ, 0x3fe62e42 ;  /* 0x3fe62e42ff0b7424 */ /* 0x000fc800078e00ff */
[----:B------:R-:W-:Y:S02]  /*33c0*/  DMUL R8, R2, R6 ;  /* 0x0000000602087228 */ /* 0x000fe40000000000 */
[----:B------:R-:W-:-:S06]  /*33d0*/  DFMA R2, R10, 1, R4 ;  /* 0x3ff000000a02782b */ /* 0x000fcc0000000004 */
[----:B------:R-:W-:Y:S02]  /*33e0*/  DFMA R8, R4, R8, R12 ;  /* 0x000000080408722b */ /* 0x000fe4000000000c */
[----:B------:R-:W-:-:S08]  /*33f0*/  DFMA R6, R10, -1, R2 ;  /* 0xbff000000a06782b */ /* 0x000fd00000000002 */
[----:B------:R-:W-:Y:S01]  /*3400*/  DADD R4, -R4, R6 ;  /* 0x0000000004047229 */ /* 0x000fe20000000106 */
[----:B------:R-:W-:Y:S02]  /*3410*/  IMAD.MOV.U32 R6, RZ, RZ, 0x3b39803f ;  /* 0x3b39803fff067424 */ /* 0x000fe400078e00ff */
[----:B------:R-:W-:-:S05]  /*3420*/  IMAD.MOV.U32 R7, RZ, RZ, 0x3c7abc9e ;  /* 0x3c7abc9eff077424 */ /* 0x000fca00078e00ff */
[----:B------:R-:W-:-:S08]  /*3430*/  DADD R4, R8, -R4 ;  /* 0x0000000008047229 */ /* 0x000fd00000000804 */
[----:B------:R-:W-:-:S08]  /*3440*/  DFMA R4, R6, 1, R4 ;  /* 0x3ff000000604782b */ /* 0x000fd00000000004 */
[----:B------:R-:W-:-:S08]  /*3450*/  DADD R2, R2, R4 ;  /* 0x0000000002027229 */ /* 0x000fd00000000004 */
[----:B------:R-:W-:Y:S01]  /*3460*/  DMUL R4, R2, UR32 ;  /* 0x0000002002047c28 */ /* 0x000fe20008000000 */
[----:B------:R-:W-:Y:S02]  /*3470*/  WARPGROUP.DEPBAR.LE gsb0, 0x0 ;  /* 0x00008000000079c5 */ /* 0x000fe40000010000 */
[----:B------:R-:W1:Y:S01]  /*3480*/  LDS.64 R96, [R0+0x64000] ;  /* 0x0640000000607984 */ /* 0x000e620000000a00 */
[----:B------:R-:W-:-:S06]  /*3490*/  WARPGROUP.ARRIVE ;  /* 0x00000000000079c5 */ /* 0x000fcc0000000000 */
[----:B------:R-:W-:Y:S01]  /*34a0*/  HGMMA.64x64x16.F32 R24, gdesc[UR16], R24, gsb0 ;  /* 0x00e00000101879f0 */ /* 0x000fe20008000818 */
[----:B------:R-:W-:Y:S01]  /*34b0*/  UMOV UR16, 0x652b82fe ;  /* 0x652b82fe00107882 */ /* 0x000fe20000000000 */
[----:B------:R-:W-:Y:S01]  /*34c0*/  UMOV UR17, 0x3ff71547 ;  /* 0x3ff7154700117882 */ /* 0x000fe20000000000 */
[----:B------:R-:W-:Y:S01]  /*34d0*/  UIADD3 UR18, UR31, 0x604, URZ ;  /* 0x000006041f127890 */ /* 0x000fe2000fffe03f */
[----:B------:R-:W-:Y:S01]  /*34e0*/  DFMA R2, R2, UR16, R4 ;  /* 0x0000001002027c2b */ /* 0x000fe20008000004 */
[----:B------:R-:W-:Y:S01]  /*34f0*/  UIADD3 UR16, UR27, 0xe04, URZ ;  /* 0x00000e041b107890 */ /* 0x000fe2000fffe03f */
[----:B------:R-:W-:Y:S01]  /*3500*/  UMOV UR17, 0x40000040 ;  /* 0x4000004000117882 */ /* 0x000fe20000000000 */
[----:B------:R-:W-:-:S03]  /*3510*/  UMOV UR19, 0x40000040 ;  /* 0x4000004000137882 */ /* 0x000fc60000000000 */
[----:B------:R-:W1:Y:S02]  /*3520*/  F2F.F32.F64 R5, R2 ;  /* 0x0000000200057310 */ /* 0x000e640000301000 */
[C---:B-1----:R-:W-:Y:S01]  /*3530*/  FMUL R96, R5.reuse, R96 ;  /* 0x0000006005607220 */ /* 0x042fe20000400000 */
[----:B------:R-:W-:-:S03]  /*3540*/  FMUL R97, R5, R97 ;  /* 0x0000006105617220 */ /* 0x000fc60000400000 */
[----:B------:R-:W-:Y:S02]  /*3550*/  IMAD.MOV.U32 R98, RZ, RZ, R96 ;  /* 0x000000ffff627224 */ /* 0x000fe400078e0060 */
[----:B------:R-:W-:-:S05]  /*3560*/  IMAD.MOV.U32 R99, RZ, RZ, R97 ;  /* 0x000000ffff637224 */ /* 0x000fca00078e0061 */
[----:B------:R-:W-:Y:S01]  /*3570*/  STL.128 [R1], R96 ;  /* 0x0000006001007387 */ /* 0x000fe20000100c00 */
[----:B------:R-:W-:-:S03]  /*3580*/  WARPGROUP.DEPBAR.LE gsb0, 0x0 ;  /* 0x00008000000079c5 */ /* 0x000fc60000010000 */
[----:B------:R-:W1:Y:S04]  /*3590*/  LDS.64 R92, [R0+0x64020] ;  /* 0x06402000005c7984 */ /* 0x000e680000000a00 */
[----:B------:R-:W2:Y:S04]  /*35a0*/  LDS.64 R88, [R0+0x64040] ;  /* 0x0640400000587984 */ /* 0x000ea80000000a00 */
[----:B------:R-:W4:Y:S04]  /*35b0*/  LDS.64 R20, [R0+0x64060] ;  /* 0x0640600000147984 */ /* 0x000f280000000a00 */
[----:B------:R-:W5:Y:S04]  /*35c0*/  LDS.64 R16, [R0+0x64080] ;  /* 0x0640800000107984 */ /* 0x000f680000000a00 */
[----:B------:R-:W3:Y:S01]  /*35d0*/  LDS.64 R12, [R0+0x640a0] ;  /* 0x0640a000000c7984 */ /* 0x000ee20000000a00 */
[----:B------:R-:W-:-:S06]  /*35e0*/  WARPGROUP.ARRIVE ;  /* 0x00000000000079c5 */ /* 0x000fcc0000000000 */
[----:B------:R-:W-:Y:S01]  /*35f0*/  HGMMA.64x64x16.F32 R24, gdesc[UR16], R24, gsb0 ;  /* 0x00e00000101879f0 */ /* 0x000fe20008000818 */
[----:B------:R-:W-:Y:S02]  /*3600*/  UIADD3 UR16, UR27, 0xe06, URZ ;  /* 0x00000e061b107890 */ /* 0x000fe4000fffe03f */
[----:B------:R-:W-:Y:S02]  /*3610*/  ULEA UR17, UR37, UR38, 0x1 ;  /* 0x0000002625117291 */ /* 0x000fe4000f8e083f */
[----:B------:R-:W-:Y:S02]  /*3620*/  UIADD3 UR18, UR31, 0x606, URZ ;  /* 0x000006061f127890 */ /* 0x000fe4000fffe03f */
[----:B------:R-:W-:Y:S01]  /*3630*/  ULEA UR27, UR17, UR30, 0x3 ;  /* 0x0000001e111b7291 */ /* 0x000fe2000f8e183f */
[----:B------:R-:W-:Y:S02]  /*3640*/  UMOV UR19, 0x40000040 ;  /* 0x4000004000137882 */ /* 0x000fe40000000000 */
[----:B------:R-:W-:Y:S01]  /*3650*/  UMOV UR17, 0x40000040 ;  /* 0x4000004000117882 */ /* 0x000fe20000000000 */
[C---:B-1----:R-:W-:Y:S01]  /*3660*/  FMUL R92, R5.reuse, R92 ;  /* 0x0000005c055c7220 */ /* 0x042fe20000400000 */
[C---:B------:R-:W-:Y:S01]  /*3670*/  FMUL R93, R5.reuse, R93 ;  /* 0x0000005d055d7220 */ /* 0x040fe20000400000 */
[C---:B--2---:R-:W-:Y:S01]  /*3680*/  FMUL R88, R5.reuse, R88 ;  /* 0x0000005805587220 */ /* 0x044fe20000400000 */
[----:B------:R-:W-:Y:S01]  /*3690*/  FMUL R89, R5, R89 ;  /* 0x0000005905597220 */ /* 0x000fe20000400000 */
[----:B------:R-:W-:-:S02]  /*36a0*/  IMAD.MOV.U32 R94, RZ, RZ, R92 ;  /* 0x000000ffff5e7224 */ /* 0x000fc400078e005c */
[C---:B----4-:R-:W-:Y:S01]  /*36b0*/  FMUL R20, R5.reuse, R20 ;  /* 0x0000001405147220 */ /* 0x050fe20000400000 */
[C---:B------:R-:W-:Y:S01]  /*36c0*/  FMUL R21, R5.reuse, R21 ;  /* 0x0000001505157220 */ /* 0x040fe20000400000 */
[----:B------:R-:W-:Y:S02]  /*36d0*/  IMAD.MOV.U32 R95, RZ, RZ, R93 ;  /* 0x000000ffff5f7224 */ /* 0x000fe400078e005d */
[C---:B-----5:R-:W-:Y:S01]  /*36e0*/  FMUL R16, R5.reuse, R16 ;  /* 0x0000001005107220 */ /* 0x060fe20000400000 */
[C---:B------:R-:W-:Y:S01]  /*36f0*/  FMUL R17, R5.reuse, R17 ;  /* 0x0000001105117220 */ /* 0x040fe20000400000 */
[----:B------:R-:W-:Y:S01]  /*3700*/  IMAD.MOV.U32 R90, RZ, RZ, R88 ;  /* 0x000000ffff5a7224 */ /* 0x000fe200078e0058 */
[----:B------:R-:W-:Y:S01]  /*3710*/  STL.128 [R1+0x10], R92 ;  /* 0x0000105c01007387 */ /* 0x000fe20000100c00 */
[C---:B---3--:R-:W-:Y:S01]  /*3720*/  FMUL R12, R5.reuse, R12 ;  /* 0x0000000c050c7220 */ /* 0x048fe20000400000 */
[----:B------:R-:W-:Y:S01]  /*3730*/  FMUL R13, R5, R13 ;  /* 0x0000000d050d7220 */ /* 0x000fe20000400000 */
[----:B------:R-:W-:-:S02]  /*3740*/  IMAD.MOV.U32 R91, RZ, RZ, R89 ;  /* 0x000000ffff5b7224 */ /* 0x000fc400078e0059 */
[----:B------:R-:W-:Y:S02]  /*3750*/  IMAD.MOV.U32 R22, RZ, RZ, R20 ;  /* 0x000000ffff167224 */ /* 0x000fe400078e0014 */
[----:B------:R-:W-:Y:S01]  /*3760*/  IMAD.MOV.U32 R23, RZ, RZ, R21 ;  /* 0x000000ffff177224 */ /* 0x000fe200078e0015 */
[----:B------:R-:W-:Y:S01]  /*3770*/  STL.128 [R1+0x20], R88 ;  /* 0x0000205801007387 */ /* 0x000fe20000100c00 */
[----:B------:R-:W-:Y:S02]  /*3780*/  IMAD.MOV.U32 R18, RZ, RZ, R16 ;  /* 0x000000ffff127224 */ /* 0x000fe400078e0010 */
[----:B------:R-:W-:Y:S01]  /*3790*/  IMAD.MOV.U32 R19, RZ, RZ, R17 ;  /* 0x000000ffff137224 */ /* 0x000fe200078e0011 */
[----:B------:R-:W-:Y:S01]  /*37a0*/  STL.128 [R1+0x30], R20 ;  /* 0x0000301401007387 */ /* 0x000fe20000100c00 */
[----:B------:R-:W-:Y:S02]  /*37b0*/  IMAD.MOV.U32 R14, RZ, RZ, R12 ;  /* 0x000000ffff0e7224 */ /* 0x000fe400078e000c */
[----:B------:R-:W-:Y:S01]  /*37c0*/  IMAD.MOV.U32 R15, RZ, RZ, R13 ;  /* 0x000000ffff0f7224 */ /* 0x000fe200078e000d */
[----:B------:R-:W-:Y:S04]  /*37d0*/  STL.128 [R1+0x40], R16 ;  /* 0x0000401001007387 */ /* 0x000fe80000100c00 */
[----:B------:R-:W-:Y:S01]  /*37e0*/  STL.128 [R1+0x50], R12 ;  /* 0x0000500c01007387 */ /* 0x000fe20000100c00 */
[----:B------:R-:W-:-:S03]  /*37f0*/  WARPGROUP.DEPBAR.LE gsb0, 0x0 ;  /* 0x00008000000079c5 */ /* 0x000fc60000010000 */
[----:B------:R-:W1:Y:S04]  /*3800*/  LDS.64 R8, [R0+0x640c0] ;  /* 0x0640c00000087984 */ /* 0x000e680000000a00 */
[----:B------:R2:W3:Y:S01]  /*3810*/  LDS.64 R2, [R0+0x640e0] ;  /* 0x0640e00000027984 */ /* 0x0004e20000000a00 */
[----:B------:R-:W-:-:S06]  /*3820*/  WARPGROUP.ARRIVE ;  /* 0x00000000000079c5 */ /* 0x000fcc0000000000 */
[----:B------:R-:W-:Y:S01]  /*3830*/  HGMMA.64x64x16.F32 R24, gdesc[UR16], R24, gsb0 ;  /* 0x00e00000101879f0 */ /* 0x000fe20008000818 */
[----:B--2---:R-:W-:Y:S02]  /*3840*/  IMAD.U32 R0, RZ, RZ, UR23 ;  /* 0x00000017ff007e24 */ /* 0x004fe4000f8e00ff */
[C---:B-1----:R-:W-:Y:S01]  /*3850*/  FMUL R8, R5.reuse, R8 ;  /* 0x0000000805087220 */ /* 0x042fe20000400000 */
[C---:B------:R-:W-:Y:S01]  /*3860*/  FMUL R9, R5.reuse, R9 ;  /* 0x0000000905097220 */ /* 0x040fe20000400000 */
[C---:B---3--:R-:W-:Y:S01]  /*3870*/  FMUL R4, R5.reuse, R2 ;  /* 0x0000000205047220 */ /* 0x048fe20000400000 */
[----:B------:R-:W-:Y:S02]  /*3880*/  IMAD R2, R0, 0x40, R153 ;  /* 0x0000004000027824 */ /* 0x000fe400078e0299 */
[----:B------:R-:W-:Y:S01]  /*3890*/  FMUL R5, R5, R3 ;  /* 0x0000000305057220 */ /* 0x000fe20000400000 */
[----:B------:R-:W-:Y:S02]  /*38a0*/  IMAD.U32 R0, RZ, RZ, UR20 ;  /* 0x00000014ff007e24 */ /* 0x000fe4000f8e00ff */
[----:B------:R-:W-:-:S02]  /*38b0*/  IMAD.MOV.U32 R10, RZ, RZ, R8 ;  /* 0x000000ffff0a7224 */ /* 0x000fc400078e0008 */
[----:B------:R-:W-:Y:S01]  /*38c0*/  IMAD.MOV.U32 R11, RZ, RZ, R9 ;  /* 0x000000ffff0b7224 */ /* 0x000fe200078e0009 */
[----:B------:R-:W-:Y:S01]  /*38d0*/  SHF.L.U32 R98, R0, 0x1f, RZ ;  /* 0x0000001f00627819 */ /* 0x000fe200000006ff */
[----:B------:R-:W-:Y:S01]  /*38e0*/  IMAD.MOV.U32 R6, RZ, RZ, R4 ;  /* 0x000000ffff067224 */ /* 0x000fe200078e0004 */
[----:B------:R-:W-:Y:S01]  /*38f0*/  LEA R0, R2, UR36, 0x2 ;  /* 0x0000002402007c11 */ /* 0x000fe2000f8e10ff */
[----:B------:R-:W-:Y:S01]  /*3900*/  IMAD.MOV.U32 R7, RZ, RZ, R5 ;  /* 0x000000ffff077224 */ /* 0x000fe200078e0005 */
[----:B------:R1:W-:Y:S04]  /*3910*/  STL.128 [R1+0x60], R8 ;  /* 0x0000600801007387 */ /* 0x0003e80000100c00 */
[----:B------:R1:W-:Y:S01]  /*3920*/  STL.128 [R1+0x70], R4 ;  /* 0x0000700401007387 */ /* 0x0003e20000100c00 */
[----:B------:R-:W-:-:S03]  /*3930*/  WARPGROUP.DEPBAR.LE gsb0, 0x0 ;  /* 0x00008000000079c5 */ /* 0x000fc60000010000 */
[----:B------:R1:W2:Y:S04]  /*3940*/  LDS.64 R94, [R0+0x64000] ;  /* 0x06400000005e7984 */ /* 0x0002a80000000a00 */
[----:B------:R1:W3:Y:S04]  /*3950*/  LDS.64 R90, [R0+0x64020] ;  /* 0x06402000005a7984 */ /* 0x0002e80000000a00 */
[----:B------:R1:W4:Y:S04]  /*3960*/  LDS.64 R22, [R0+0x64040] ;  /* 0x0640400000167984 */ /* 0x0003280000000a00 */
[----:B------:R1:W1:Y:S04]  /*3970*/  LDS.64 R18, [R0+0x64060] ;  /* 0x0640600000127984 */ /* 0x0002680000000a00 */
[----:B------:R1:W1:Y:S04]  /*3980*/  LDS.64 R14, [R0+0x64080] ;  /* 0x06408000000e7984 */ /* 0x0002680000000a00 */
[----:B------:R1:W1:Y:S04]  /*3990*/  LDS.64 R10, [R0+0x640a0] ;  /* 0x0640a000000a7984 */ /* 0x0002680000000a00 */
[----:B------:R1:W1:Y:S04]  /*39a0*/  LDS.64 R6, [R0+0x640c0] ;  /* 0x0640c00000067984 */ /* 0x0002680000000a00 */
[----:B------:R1:W1:Y:S01]  /*39b0*/  LDS.64 R2, [R0+0x640e0] ;  /* 0x0640e00000027984 */ /* 0x0002620000000a00 */
[----:B------:R-:W5:Y:S02]  /*39c0*/  SYNCS.PHASECHK.TRANS64.TRYWAIT P1, [UR27], R98 ;  /* 0x00000062ff0075a7 */ /* 0x000f64000802015b */
[----:B-12345:R-:W-:Y:S05]  /*39d0*/  @!P1 BRA `(.L_x_23) ;  /* 0x000000cc00e49947 */ /* 0x03efea0003800000 */
.L_x_152:
[----:B------:R-:W-:Y:S04]  /*39e0*/  STL [R1+0x488], R154 ;  /* 0x0004889a01007387 */ /* 0x000fe80000100800 */
[----:B------:R2:W-:Y:S04]  /*39f0*/  STL.64 [R1+0x480], R152 ;  /* 0x0004809801007387 */ /* 0x0005e80000100a00 */
[----:B------:R-:W3:Y:S04]  /*3a00*/  LDL.LU.128 R100, [R1+0x80] ;  /* 0x0000800001647983 */ /* 0x000ee80000300c00 */
        /* <DEDUP_REMOVED lines=12> */
[----:B--2---:R-:W3:Y:S04]  /*3ad0*/  LDL.LU.128 R152, [R1+0x150] ;  /* 0x0001500001987983 */ /* 0x004ee80000300c00 */
        /* <DEDUP_REMOVED lines=17> */
[----:B------:R-:W3:Y:S01]  /*3bf0*/  LDL.LU.128 R224, [R1+0x270] ;  /* 0x0002700001e07983 */ /* 0x000ee20000300c00 */
[--C-:B------:R-:W-:Y:S01]  /*3c00*/  FFMA R59, R59, UR11, -R97.reuse ;  /* 0x0000000b3b3b7c23 */ /* 0x100fe20008000861 */
[--C-:B------:R-:W-:Y:S01]  /*3c10*/  FFMA R58, R58, UR11, -R96.reuse ;  /* 0x0000000b3a3a7c23 */ /* 0x100fe20008000860 */
[----:B------:R-:W-:Y:S01]  /*3c20*/  FFMA R57, R57, UR11, -R97 ;  /* 0x0000000b39397c23 */ /* 0x000fe20008000861 */
[----:B------:R-:W-:Y:S01]  /*3c30*/  FFMA R56, R56, UR11, -R96 ;  /* 0x0000000b38387c23 */ /* 0x000fe20008000860 */
[--C-:B------:R-:W-:Y:S01]  /*3c40*/  FFMA R60, R60, UR11, -R92.reuse ;  /* 0x0000000b3c3c7c23 */ /* 0x100fe2000800085c */
[----:B------:R-:W-:Y:S01]  /*3c50*/  FSETP.GEU.AND P1, PT, R59, -126, PT ;  /* 0xc2fc00003b00780b */ /* 0x000fe20003f2e000 */
[----:B------:R-:W-:Y:S01]  /*3c60*/  FFMA R62, R62, UR11, -R92 ;  /* 0x0000000b3e3e7c23 */ /* 0x000fe2000800085c */
[----:B------:R-:W-:Y:S01]  /*3c70*/  FSETP.GEU.AND P6, PT, R58, -126, PT ;  /* 0xc2fc00003a00780b */ /* 0x000fe20003fce000 */
[--C-:B------:R-:W-:Y:S01]  /*3c80*/  FFMA R61, R61, UR11, -R93.reuse ;  /* 0x0000000b3d3d7c23 */ /* 0x100fe2000800085d */
[----:B------:R-:W-:Y:S01]  /*3c90*/  FFMA R63, R63, UR11, -R93 ;  /* 0x0000000b3f3f7c23 */ /* 0x000fe2000800085d */
[----:B------:R-:W-:Y:S01]  /*3ca0*/  FSETP.GEU.AND P4, PT, R60, -126, PT ;  /* 0xc2fc00003c00780b */ /* 0x000fe20003f8e000 */
[----:B------:R-:W-:Y:S01]  /*3cb0*/  ULOP3.LUT UR27, UR38, 0x1, URZ, 0xc, !UPT ;  /* 0x00000001261b7892 */ /* 0x000fe2000f8e0c3f */
[----:B------:R-:W-:Y:S01]  /*3cc0*/  FSETP.GEU.AND P2, PT, R56, -126, PT ;  /* 0xc2fc00003800780b */ /* 0x000fe20003f4e000 */
[----:B------:R-:W-:Y:S01]  /*3cd0*/  USHF.L.U32 UR16, UR37, 0x1, URZ ;  /* 0x0000000125107899 */ /* 0x000fe2000800063f */
[----:B------:R-:W-:Y:S01]  /*3ce0*/  FSETP.GEU.AND P5, PT, R61, -126, PT ;  /* 0xc2fc00003d00780b */ /* 0x000fe20003fae000 */
[----:B------:R-:W-:Y:S01]  /*3cf0*/  ULOP3.LUT UR26, UR26, 0x2000000, URZ, 0xfc, !UPT ;  /* 0x020000001a1a7892 */ /* 0x000fe2000f8efc3f */
[----:B------:R-:W-:Y:S01]  /*3d00*/  FSETP.GEU.AND P3, PT, R57, -126, PT ;  /* 0xc2fc00003900780b */ /* 0x000fe20003f6e000 */
[----:B------:R-:W-:Y:S01]  /*3d10*/  ULOP3.LUT UR16, UR16, 0xfffffffe, UR27, 0xe2, !UPT ;  /* 0xfffffffe10107892 */ /* 0x000fe2000f8ee21b */
[----:B------:R-:W-:Y:S01]  /*3d20*/  @!P1 FMUL R59, R59, 0.5 ;  /* 0x3f0000003b3b9820 */ /* 0x000fe20000400000 */
[----:B------:R-:W-:Y:S01]  /*3d30*/  ULEA UR17, UR23, UR26, 0xb ;  /* 0x0000001a17117291 */ /* 0x000fe2000f8e583f */
[----:B------:R-:W-:Y:S01]  /*3d40*/  @!P6 FMUL R58, R58, 0.5 ;  /* 0x3f0000003a3ae820 */ /* 0x000fe20000400000 */
[----:B------:R-:W-:Y:S01]  /*3d50*/  ULEA UR16, UR16, UR30, 0x3 ;  /* 0x0000001e10107291 */ /* 0x000fe2000f8e183f */
[----:B------:R-:W2:Y:S01]  /*3d60*/  MUFU.EX2 R96, R59 ;  /* 0x0000003b00607308 */ /* 0x000ea20000000800 */
[----:B------:R-:W-:Y:S01]  /*3d70*/  @!P4 FMUL R60, R60, 0.5 ;  /* 0x3f0000003c3cc820 */ /* 0x000fe20000400000 */
[----:B------:R-:W-:Y:S01]  /*3d80*/  UMOV UR19, 0x40000040 ;  /* 0x4000004000137882 */ /* 0x000fe20000000000 */
[----:B------:R-:W-:Y:S01]  /*3d90*/  @!P2 FMUL R56, R56, 0.5 ;  /* 0x3f0000003838a820 */ /* 0x000fe20000400000 */
[----:B------:R-:W-:Y:S01]  /*3da0*/  UMOV UR18, UR17 ;  /* 0x0000001100127c82 */ /* 0x000fe20008000000 */
[----:B------:R-:W-:Y:S01]  /*3db0*/  @!P5 FMUL R61, R61, 0.5 ;  /* 0x3f0000003d3dd820 */ /* 0x000fe20000400000 */
[----:B------:R-:W-:Y:S01]  /*3dc0*/  FFMA R64, R64, UR11, -R88 ;  /* 0x0000000b40407c23 */ /* 0x000fe20008000858 */
[----:B------:R-:W-:Y:S01]  /*3dd0*/  @!P3 FMUL R57, R57, 0.5 ;  /* 0x3f0000003939b820 */ /* 0x000fe20000400000 */
[----:B------:R-:W4:Y:S01]  /*3de0*/  MUFU.EX2 R97, R58 ;  /* 0x0000003a00617308 */ /* 0x000f220000000800 */
[----:B------:R-:W-:Y:S01]  /*3df0*/  SYNCS.ARRIVE.TRANS64.A1T0 RZ, [UR16], RZ ;  /* 0x000000ffffff79a7 */ /* 0x000fe20008100010 */
[----:B------:R-:W-:Y:S01]  /*3e00*/  FFMA R65, R65, UR11, -R89 ;  /* 0x0000000b41417c23 */ /* 0x000fe20008000859 */
[----:B------:R-:W-:Y:S01]  /*3e10*/  FFMA R68, R68, UR11, -R20 ;  /* 0x0000000b44447c23 */ /* 0x000fe20008000814 */
[----:B------:R-:W-:Y:S01]  /*3e20*/  FFMA R69, R69, UR11, -R21 ;  /* 0x0000000b45457c23 */ /* 0x000fe20008000815 */
[----:B------:R-:W-:Y:S01]  /*3e30*/  FFMA R66, R66, UR11, -R88 ;  /* 0x0000000b42427c23 */ /* 0x000fe20008000858 */
[----:B------:R-:W-:Y:S01]  /*3e40*/  FFMA R67, R67, UR11, -R89 ;  /* 0x0000000b43437c23 */ /* 0x000fe20008000859 */
[----:B------:R-:W-:Y:S01]  /*3e50*/  FFMA R20, R70, UR11, -R20 ;  /* 0x0000000b46147c23 */ /* 0x000fe20008000814 */
[----:B------:R-:W4:Y:S01]  /*3e60*/  MUFU.EX2 R92, R56 ;  /* 0x00000038005c7308 */ /* 0x000f220000000800 */
[----:B--2---:R-:W-:Y:S01]  /*3e70*/  @!P1 FMUL R96, R96, R96 ;  /* 0x0000006060609220 */ /* 0x004fe20000400000 */
[----:B------:R-:W-:Y:S01]  /*3e80*/  FSETP.GEU.AND P1, PT, R63, -126, PT ;  /* 0xc2fc00003f00780b */ /* 0x000fe20003f2e000 */
[----:B------:R-:W-:Y:S01]  /*3e90*/  FFMA R21, R71, UR11, -R21 ;  /* 0x0000000b47157c23 */ /* 0x000fe20008000815 */
[----:B------:R-:W-:Y:S01]  /*3ea0*/  FFMA R72, R72, UR11, -R16 ;  /* 0x0000000b48487c23 */ /* 0x000fe20008000810 */
[----:B------:R-:W-:Y:S01]  /*3eb0*/  FFMA R73, R73, UR11, -R17 ;  /* 0x0000000b49497c23 */ /* 0x000fe20008000811 */
[----:B------:R-:W-:Y:S01]  /*3ec0*/  FFMA R76, R76, UR11, -R12 ;  /* 0x0000000b4c4c7c23 */ /* 0x000fe2000800080c */
[----:B------:R-:W-:Y:S01]  /*3ed0*/  FFMA R77, R77, UR11, -R13 ;  /* 0x0000000b4d4d7c23 */ /* 0x000fe2000800080d */
[----:B-1----:R1:W2:Y:S01]  /*3ee0*/  MUFU.EX2 R0, R57 ;  /* 0x0000003900007308 */ /* 0x0022a20000000800 */
[----:B----4-:R-:W-:Y:S01]  /*3ef0*/  @!P6 FMUL R97, R97, R97 ;  /* 0x000000616161e220 */ /* 0x010fe20000400000 */
[----:B------:R-:W-:Y:S01]  /*3f00*/  FSETP.GEU.AND P6, PT, R62, -126, PT ;  /* 0xc2fc00003e00780b */ /* 0x000fe20003fce000 */
[----:B------:R-:W-:Y:S01]  /*3f10*/  FFMA R16, R74, UR11, -R16 ;  /* 0x0000000b4a107c23 */ /* 0x000fe20008000810 */
[----:B------:R-:W-:Y:S01]  /*3f20*/  FFMA R17, R75, UR11, -R17 ;  /* 0x0000000b4b117c23 */ /* 0x000fe20008000811 */
[----:B------:R-:W-:Y:S01]  /*3f30*/  FFMA R12, R78, UR11, -R12 ;  /* 0x0000000b4e0c7c23 */ /* 0x000fe2000800080c */
[----:B------:R-:W-:Y:S01]  /*3f40*/  FFMA R13, R79, UR11, -R13 ;  /* 0x0000000b4f0d7c23 */ /* 0x000fe2000800080d */
[----:B------:R-:W-:Y:S01]  /*3f50*/  @!P1 FMUL R63, R63, 0.5 ;  /* 0x3f0000003f3f9820 */ /* 0x000fe20000400000 */
[----:B------:R-:W4:Y:S01]  /*3f60*/  MUFU.EX2 R60, R60 ;  /* 0x0000003c003c7308 */ /* 0x000f220000000800 */
[----:B------:R-:W-:Y:S01]  /*3f70*/  @!P2 FMUL R92, R92, R92 ;  /* 0x0000005c5c5ca220 */ /* 0x000fe20000400000 */
[----:B-1----:R-:W-:Y:S01]  /*3f80*/  F2FP.F16.F32.PACK_AB R57, R96, R97 ;  /* 0x000000616039723e */ /* 0x002fe200000000ff */
[----:B------:R-:W-:Y:S01]  /*3f90*/  FFMA R80, R80, UR11, -R8 ;  /* 0x0000000b50507c23 */ /* 0x000fe20008000808 */
[----:B------:R-:W-:Y:S01]  /*3fa0*/  FSETP.GEU.AND P2, PT, R66, -126, PT ;  /* 0xc2fc00004200780b */ /* 0x000fe20003f4e000 */
[----:B------:R-:W-:Y:S01]  /*3fb0*/  FFMA R81, R81, UR11, -R9 ;  /* 0x0000000b51517c23 */ /* 0x000fe20008000809 */
[----:B------:R-:W-:Y:S01]  /*3fc0*/  FFMA R84, R84, UR11, -R4 ;  /* 0x0000000b54547c23 */ /* 0x000fe20008000804 */
[----:B------:R-:W-:Y:S01]  /*3fd0*/  @!P6 FMUL R62, R62, 0.5 ;  /* 0x3f0000003e3ee820 */ /* 0x000fe20000400000 */
[----:B------:R-:W1:Y:S01]  /*3fe0*/  MUFU.EX2 R61, R61 ;  /* 0x0000003d003d7308 */ /* 0x000e620000000800 */
[----:B--2---:R-:W-:Y:S01]  /*3ff0*/  @!P3 FMUL R0, R0, R0 ;  /* 0x000000000000b220 */ /* 0x004fe20000400000 */
[----:B------:R-:W-:Y:S01]  /*4000*/  FSETP.GEU.AND P3, PT, R67, -126, PT ;  /* 0xc2fc00004300780b */ /* 0x000fe20003f6e000 */
[----:B------:R-:W-:Y:S01]  /*4010*/  FFMA R85, R85, UR11, -R5 ;  /* 0x0000000b55557c23 */ /* 0x000fe20008000805 */
[----:B------:R-:W-:Y:S01]  /*4020*/  FFMA R8, R82, UR11, -R8 ;  /* 0x0000000b52087c23 */ /* 0x000fe20008000808 */
[----:B------:R-:W-:Y:S01]  /*4030*/  FFMA R9, R83, UR11, -R9 ;  /* 0x0000000b53097c23 */ /* 0x000fe20008000809 */
[----:B------:R-:W-:Y:S01]  /*4040*/  F2FP.F16.F32.PACK_AB R56, R0, R92 ;  /* 0x0000005c0038723e */ /* 0x000fe200000000ff */
[----:B------:R-:W-:Y:S01]  /*4050*/  FFMA R4, R86, UR11, -R4 ;  /* 0x0000000b56047c23 */ /* 0x000fe20008000804 */
[----:B------:R-:W2:Y:S01]  /*4060*/  MUFU.EX2 R62, R62 ;  /* 0x0000003e003e7308 */ /* 0x000ea20000000800 */
[----:B----4-:R-:W-:Y:S01]  /*4070*/  @!P4 FMUL R60, R60, R60 ;  /* 0x0000003c3c3cc220 */ /* 0x010fe20000400000 */
[----:B------:R-:W-:Y:S01]  /*4080*/  FSETP.GEU.AND P4, PT, R68, -126, PT ;  /* 0xc2fc00004400780b */ /* 0x000fe20003f8e000 */
[----:B------:R-:W-:Y:S01]  /*4090*/  @!P2 FMUL R66, R66, 0.5 ;  /* 0x3f0000004242a820 */ /* 0x000fe20000400000 */
[----:B------:R-:W-:Y:S01]  /*40a0*/  FFMA R5, R87, UR11, -R5 ;  /* 0x0000000b57057c23 */ /* 0x000fe20008000805 */
[--C-:B------:R-:W-:Y:S01]  /*40b0*/  FADD R24, R24, -R94.reuse ;  /* 0x8000005e18187221 */ /* 0x100fe20000000000 */
[----:B------:R-:W-:Y:S01]  /*40c0*/  FADD R26, R26, -R94 ;  /* 0x8000005e1a1a7221 */ /* 0x000fe20000000000 */
[----:B------:R-:W-:Y:S01]  /*40d0*/  @!P3 FMUL R67, R67, 0.5 ;  /* 0x3f0000004343b820 */ /* 0x000fe20000400000 */
[----:B------:R-:W4:Y:S01]  /*40e0*/  MUFU.EX2 R63, R63 ;  /* 0x0000003f003f7308 */ /* 0x000f220000000800 */
[----:B-1----:R-:W-:Y:S01]  /*40f0*/  @!P5 FMUL R61, R61, R61 ;  /* 0x0000003d3d3dd220 */ /* 0x002fe20000400000 */
[----:B------:R-:W-:-:S04]  /*4100*/  FSETP.GEU.AND P5, PT, R69, -126, PT ;  /* 0xc2fc00004500780b */ /* 0x000fc80003fae000 */
[----:B------:R-:W-:Y:S01]  /*4110*/  F2FP.F16.F32.PACK_AB R58, R61, R60 ;  /* 0x0000003c3d3a723e */ /* 0x000fe200000000ff */
[----:B------:R-:W-:Y:S01]  /*4120*/  @!P4 FMUL R68, R68, 0.5 ;  /* 0x3f0000004444c820 */ /* 0x000fe20000400000 */
[----:B------:R-:W1:Y:S01]  /*4130*/  MUFU.EX2 R66, R66 ;  /* 0x0000004200427308 */ /* 0x000e620000000800 */
[----:B--2---:R-:W-:Y:S01]  /*4140*/  @!P6 FMUL R62, R62, R62 ;  /* 0x0000003e3e3ee220 */ /* 0x004fe20000400000 */
[----:B------:R-:W-:-:S05]  /*4150*/  FSETP.GEU.AND P6, PT, R64, -126, PT ;  /* 0xc2fc00004000780b */ /* 0x000fca0003fce000 */
[----:B------:R-:W-:Y:S01]  /*4160*/  @!P5 FMUL R69, R69, 0.5 ;  /* 0x3f0000004545d820 */ /* 0x000fe20000400000 */
[----:B------:R-:W2:Y:S01]  /*4170*/  MUFU.EX2 R67, R67 ;  /* 0x0000004300437308 */ /* 0x000ea20000000800 */
[----:B----4-:R-:W-:Y:S01]  /*4180*/  @!P1 FMUL R63, R63, R63 ;  /* 0x0000003f3f3f9220 */ /* 0x010fe20000400000 */
[----:B------:R-:W-:-:S04]  /*4190*/  FSETP.GEU.AND P1, PT, R65, -126, PT ;  /* 0xc2fc00004100780b */ /* 0x000fc80003f2e000 */
[----:B------:R-:W-:Y:S01]  /*41a0*/  F2FP.F16.F32.PACK_AB R59, R63, R62 ;  /* 0x0000003e3f3b723e */ /* 0x000fe200000000ff */
[----:B------:R-:W-:Y:S01]  /*41b0*/  @!P6 FMUL R64, R64, 0.5 ;  /* 0x3f0000004040e820 */ /* 0x000fe20000400000 */
[----:B------:R-:W4:Y:S01]  /*41c0*/  MUFU.EX2 R68, R68 ;  /* 0x0000004400447308 */ /* 0x000f220000000800 */
[----:B-1----:R-:W-:Y:S01]  /*41d0*/  @!P2 FMUL R66, R66, R66 ;  /* 0x000000424242a220 */ /* 0x002fe20000400000 */
[----:B------:R-:W-:-:S05]  /*41e0*/  FSETP.GEU.AND P2, PT, R16, -126, PT ;  /* 0xc2fc00001000780b */ /* 0x000fca0003f4e000 */
[----:B------:R-:W-:Y:S01]  /*41f0*/  @!P1 FMUL R65, R65, 0.5 ;  /* 0x3f00000041419820 */ /* 0x000fe20000400000 */
[----:B------:R-:W1:Y:S01]  /*4200*/  MUFU.EX2 R64, R64 ;  /* 0x0000004000407308 */ /* 0x000e620000000800 */
[----:B--2---:R-:W-:Y:S01]  /*4210*/  @!P3 FMUL R67, R67, R67 ;  /* 0x000000434343b220 */ /* 0x004fe20000400000 */
[----:B------:R-:W-:-:S05]  /*4220*/  FSETP.GEU.AND P3, PT, R17, -126, PT ;  /* 0xc2fc00001100780b */ /* 0x000fca0003f6e000 */
[----:B------:R-:W-:Y:S01]  /*4230*/  @!P2 FMUL R16, R16, 0.5 ;  /* 0x3f0000001010a820 */ /* 0x000fe20000400000 */
[----:B------:R-:W2:Y:S01]  /*4240*/  MUFU.EX2 R65, R65 ;  /* 0x0000004100417308 */ /* 0x000ea20000000800 */
[----:B----4-:R-:W-:Y:S01]  /*4250*/  @!P4 FMUL R68, R68, R68 ;  /* 0x000000444444c220 */ /* 0x010fe20000400000 */
[----:B------:R-:W-:-:S05]  /*4260*/  FSETP.GEU.AND P4, PT, R76, -126, PT ;  /* 0xc2fc00004c00780b */ /* 0x000fca0003f8e000 */
        /* <DEDUP_REMOVED lines=38> */
[----:B-1----:R-:W-:-:S06]  /*44d0*/  @!P2 FMUL R8, R8, R8 ;  /* 0x000000080808a220 */ /* 0x002fcc0000400000 */
[----:B------:R-:W-:Y:S01]  /*44e0*/  @!P5 FMUL R85, R85, 0.5 ;  /* 0x3f0000005555d820 */ /* 0x000fe20000400000 */
[----:B------:R-:W1:Y:S01]  /*44f0*/  MUFU.EX2 R9, R9 ;  /* 0x0000000900097308 */ /* 0x000e620000000800 */
[----:B--2---:R-:W-:Y:S01]  /*4500*/  @!P6 FMUL R72, R72, R72 ;  /* 0x000000484848e220 */ /* 0x004fe20000400000 */
[----:B------:R-:W-:-:S06]  /*4510*/  FSETP.GEU.AND P6, PT, R12, -126, PT ;  /* 0xc2fc00000c00780b */ /* 0x000fcc0003fce000 */
        /* <DEDUP_REMOVED lines=8> */
[----:B--2---:R-:W-:-:S07]  /*45a0*/  @!P4 FMUL R84, R84, R84 ;  /* 0x000000545454c220 */ /* 0x004fce0000400000 */
[----:B------:R-:W2:Y:S01]  /*45b0*/  MUFU.EX2 R13, R13 ;  /* 0x0000000d000d7308 */ /* 0x000ea20000000800 */
[----:B----4-:R-:W-:Y:S01]  /*45c0*/  @!P5 FMUL R85, R85, R85 ;  /* 0x000000555555d220 */ /* 0x010fe20000400000 */
[----:B-1----:R-:W-:Y:S01]  /*45d0*/  @!P6 FMUL R12, R12, R12 ;  /* 0x0000000c0c0ce220 */ /* 0x002fe20000400000 */
[----:B------:R-:W-:Y:S01]  /*45e0*/  FSETP.GEU.AND P6, PT, R80, -126, PT ;  /* 0xc2fc00005000780b */ /* 0x000fe20003fce000 */
[----:B--2---:R-:W-:Y:S01]  /*45f0*/  @!P1 FMUL R13, R13, R13 ;  /* 0x0000000d0d0d9220 */ /* 0x004fe20000400000 */
[----:B------:R-:W-:-:S11]  /*4600*/  FSETP.GEU.AND P1, PT, R81, -126, PT ;  /* 0xc2fc00005100780b */ /* 0x000fd60003f2e000 */
[----:B------:R-:W-:-:S06]  /*4610*/  @!P6 FMUL R80, R80, 0.5 ;  /* 0x3f0000005050e820 */ /* 0x000fcc0000400000 */
[----:B------:R-:W1:Y:S01]  /*4620*/  MUFU.EX2 R80, R80 ;  /* 0x0000005000507308 */ /* 0x000e620000000800 */
[----:B------:R-:W-:-:S07]  /*4630*/  @!P1 FMUL R81, R81, 0.5 ;  /* 0x3f00000051519820 */ /* 0x000fce0000400000 */
[----:B------:R-:W2:Y:S01]  /*4640*/  MUFU.EX2 R81, R81 ;  /* 0x0000005100517308 */ /* 0x000ea20000000800 */
[----:B-1----:R-:W-:Y:S01]  /*4650*/  @!P6 FMUL R80, R80, R80 ;  /* 0x000000505050e220 */ /* 0x002fe20000400000 */
[----:B------:R-:W-:Y:S01]  /*4660*/  FSETP.GEU.AND P6, PT, R4, -126, PT ;  /* 0xc2fc00000400780b */ /* 0x000fe20003fce000 */
[----:B--2---:R-:W-:Y:S01]  /*4670*/  @!P1 FMUL R81, R81, R81 ;  /* 0x0000005151519220 */ /* 0x004fe20000400000 */
[----:B------:R-:W-:-:S11]  /*4680*/  FSETP.GEU.AND P1, PT, R5, -126, PT ;  /* 0xc2fc00000500780b */ /* 0x000fd60003f2e000 */
[----:B------:R-:W-:Y:S01]  /*4690*/  @!P6 FMUL R4, R4, 0.5 ;  /* 0x3f0000000404e820 */ /* 0x000fe20000400000 */
[----:B---3--:R-:W-:-:S05]  /*46a0*/  WARPGROUP.ARRIVE ;  /* 0x00000000000079c5 */ /* 0x008fca0000000000 */
[----:B------:R-:W1:Y:S01]  /*46b0*/  MUFU.EX2 R4, R4 ;  /* 0x0000000400047308 */ /* 0x000e620000000800 */
[----:B------:R-:W-:Y:S01]  /*46c0*/  HGMMA.64x256x16.F32 R100, R56, gdesc[UR16].tnspB, R100, gsb0 ;  /* 0x43e0001038647df0 */ /* 0x000fe20008000864 */
[----:B------:R-:W-:Y:S01]  /*46d0*/  UIADD3 UR18, UR17, 0x80, URZ ;  /* 0x0000008011127890 */ /* 0x000fe2000fffe03f */
[----:B------:R-:W-:Y:S01]  /*46e0*/  @!P1 FMUL R5, R5, 0.5 ;  /* 0x3f00000005059820 */ /* 0x000fe20000400000 */
[----:B------:R-:W-:-:S05]  /*46f0*/  UMOV UR19, 0x40000040 ;  /* 0x4000004000137882 */ /* 0x000fca0000000000 */
[----:B------:R-:W2:Y:S01]  /*4700*/  MUFU.EX2 R5, R5 ;  /* 0x0000000500057308 */ /* 0x000ea20000000800 */
[----:B-1----:R-:W-:Y:S01]  /*4710*/  @!P6 FMUL R4, R4, R4 ;  /* 0x000000040404e220 */ /* 0x002fe20000400000 */
[----:B--2---:R-:W-:Y:S01]  /*4720*/  @!P1 FMUL R5, R5, R5 ;  /* 0x0000000505059220 */ /* 0x004fe20000400000 */
[----:B------:R-:W-:Y:S02]  /*4730*/  WARPGROUP.DEPBAR.LE gsb0, 0x0 ;  /* 0x00008000000079c5 */ /* 0x000fe40000010000 */
[----:B------:R-:W-:Y:S02]  /*4740*/  F2FP.F16.F32.PACK_AB R56, R65, R64 ;  /* 0x000000404138723e */ /* 0x000fe400000000ff */
[----:B------:R-:W-:Y:S02]  /*4750*/  F2FP.F16.F32.PACK_AB R57, R67, R66 ;  /* 0x000000424339723e */ /* 0x000fe400000000ff */
[----:B------:R-:W-:Y:S02]  /*4760*/  F2FP.F16.F32.PACK_AB R58, R69, R68 ;  /* 0x00000044453a723e */ /* 0x000fe400000000ff */
[----:B------:R-:W-:-:S04]  /*4770*/  F2FP.F16.F32.PACK_AB R59, R21, R20 ;  /* 0x00000014153b723e */ /* 0x000fc800000000ff */
[----:B------:R-:W-:-:S06]  /*4780*/  WARPGROUP.ARRIVE ;  /* 0x00000000000079c5 */ /* 0x000fcc0000000000 */
[----:B------:R-:W-:Y:S01]  /*4790*/  HGMMA.64x256x16.F32 R100, R56, gdesc[UR16].tnspB, R100, gsb0 ;  /* 0x43e0001038647df0 */ /* 0x000fe20008000864 */
[----:B------:R-:W-:Y:S01]  /*47a0*/  UIADD3 UR18, UR17, 0x100, URZ ;  /* 0x0000010011127890 */ /* 0x000fe2000fffe03f */
[----:B------:R-:W-:Y:S01]  /*47b0*/  UMOV UR19, 0x40000040 ;  /* 0x4000004000137882 */ /* 0x000fe20000000000 */
[----:B------:R-:W-:Y:S02]  /*47c0*/  WARPGROUP.DEPBAR.LE gsb0, 0x0 ;  /* 0x00008000000079c5 */ /* 0x000fe40000010000 */
[----:B------:R-:W-:Y:S02]  /*47d0*/  F2FP.F16.F32.PACK_AB R56, R73, R72 ;  /* 0x000000484938723e */ /* 0x000fe400000000ff */
[----:B------:R-:W-:Y:S02]  /*47e0*/  F2FP.F16.F32.PACK_AB R57, R17, R16 ;  /* 0x000000101139723e */ /* 0x000fe400000000ff */
[----:B------:R-:W-:Y:S02]  /*47f0*/  F2FP.F16.F32.PACK_AB R58, R77, R76 ;  /* 0x0000004c4d3a723e */ /* 0x000fe400000000ff */
[----:B------:R-:W-:-:S04]  /*4800*/  F2FP.F16.F32.PACK_AB R59, R13, R12 ;  /* 0x0000000c0d3b723e */ /* 0x000fc800000000ff */
[----:B------:R-:W-:-:S13]  /*4810*/  WARPGROUP.ARRIVE ;  /* 0x00000000000079c5 */ /* 0x000fda0000000000 */
        /* <DEDUP_REMOVED lines=9> */
[----:B------:R-:W-:Y:S03]  /*48b0*/  HGMMA.64x256x16.F32 R100, R56, gdesc[UR16].tnspB, R100, gsb0 ;  /* 0x43e0001038647df0 */ /* 0x000fe60008000864 */
[----:B------:R-:W-:Y:S02]  /*48c0*/  WARPGROUP.DEPBAR.LE gsb0, 0x0 ;  /* 0x00008000000079c5 */ /* 0x000fe40000010000 */
[----:B------:R1:W-:Y:S01]  /*48d0*/  STL.128 [R1+0x150], R152 ;  /* 0x0001509801007387 */ /* 0x0003e20000100c00 */
[----:B------:R-:W-:Y:S01]  /*48e0*/  FADD R25, R25, -R95 ;  /* 0x8000005f19197221 */ /* 0x000fe20000000000 */
[----:B------:R-:W-:Y:S01]  /*48f0*/  FMUL R0, R0, UR12 ;  /* 0x0000000c00007c20 */ /* 0x000fe20008400000 */
[----:B------:R-:W-:Y:S01]  /*4900*/  FMUL R92, R92, UR12 ;  /* 0x0000000c5c5c7c20 */ /* 0x000fe20008400000 */
[----:B------:R-:W-:Y:S01]  /*4910*/  FMUL R97, R97, UR12 ;  /* 0x0000000c61617c20 */ /* 0x000fe20008400000 */
[----:B------:R-:W-:Y:S01]  /*4920*/  FADD R40, R40, -R14 ;  /* 0x8000000e28287221 */ /* 0x000fe20000000000 */
[----:B------:R-:W-:Y:S01]  /*4930*/  FADD R41, R41, -R15 ;  /* 0x8000000f29297221 */ /* 0x000fe20000000000 */
[----:B------:R-:W-:Y:S01]  /*4940*/  FMUL R16, R16, UR12 ;  /* 0x0000000c10107c20 */ /* 0x000fe20008400000 */
[----:B------:R2:W-:Y:S01]  /*4950*/  STL.128 [R1+0x80], R100 ;  /* 0x0000806401007387 */ /* 0x0005e20000100c00 */
[----:B------:R-:W-:-:S03]  /*4960*/  FMUL R17, R17, UR12 ;  /* 0x0000000c11117c20 */ /* 0x000fc60008400000 */
[----:B------:R2:W-:Y:S04]  /*4970*/  STL.128 [R1+0x90], R104 ;  /* 0x0000906801007387 */ /* 0x0005e80000100c00 */
[----:B-1----:R2:W5:Y:S04]  /*4980*/  LDL.LU R154, [R1+0x488] ;  /* 0x00048800019a7983 */ /* 0x0025680000300800 */
[----:B------:R2:W5:Y:S01]  /*4990*/  LDL.LU.64 R152, [R1+0x480] ;  /* 0x0004800001987983 */ /* 0x0005620000300a00 */
[----:B------:R-:W-:Y:S01]  /*49a0*/  FMUL R0, R0, R25 ;  /* 0x0000001900007220 */ /* 0x000fe20000400000 */
[----:B------:R-:W-:Y:S01]  /*49b0*/  FMUL R24, R92, R24 ;  /* 0x000000185c187220 */ /* 0x000fe20000400000 */
[----:B------:R-:W-:Y:S01]  /*49c0*/  FADD R14, R42, -R14 ;  /* 0x8000000e2a0e7221 */ /* 0x000fe20000000000 */
[----:B------:R2:W-:Y:S01]  /*49d0*/  STL.128 [R1+0xa0], R108 ;  /* 0x0000a06c01007387 */ /* 0x0005e20000100c00 */
[----:B------:R-:W-:Y:S01]  /*49e0*/  FADD R15, R43, -R15 ;  /* 0x8000000f2b0f7221 */ /* 0x000fe20000000000 */
[----:B------:R-:W-:-:S02]  /*49f0*/  FMUL R97, R97, R26 ;  /* 0x0000001a61617220 */ /* 0x000fc40000400000 */
[----:B------:R2:W-:Y:S01]  /*4a00*/  STL.128 [R1+0xb0], R112 ;  /* 0x0000b07001007387 */ /* 0x0005e20000100c00 */
[----:B------:R-:W-:-:S03]  /*4a10*/  F2FP.F16.F32.PACK_AB R26, R0, R24 ;  /* 0x00000018001a723e */ /* 0x000fc600000000ff */
[----:B------:R2:W-:Y:S01]  /*4a20*/  STL.128 [R1+0xc0], R116 ;  /* 0x0000c07401007387 */ /* 0x0005e20000100c00 */
[----:B------:R-:W-:-:S03]  /*4a30*/  FMUL R0, R16, R14 ;  /* 0x0000000e10007220 */ /* 0x000fc60000400000 */
[----:B------:R2:W-:Y:S01]  /*4a40*/  STL.128 [R1+0xd0], R120 ;  /* 0x0000d07801007387 */ /* 0x0005e20000100c00 */
[----:B------:R-:W-:-:S03]  /*4a50*/  FADD R44, R44, -R10 ;  /* 0x8000000a2c2c7221 */ /* 0x000fc60000000000 */
[----:B------:R2:W-:Y:S01]  /*4a60*/  STL.128 [R1+0xe0], R124 ;  /* 0x0000e07c01007387 */ /* 0x0005e20000100c00 */
[----:B------:R-:W-:-:S03]  /*4a70*/  FADD R45, R45, -R11 ;  /* 0x8000000b2d2d7221 */ /* 0x000fc60000000000 */
[----:B------:R2:W-:Y:S04]  /*4a80*/  STL.128 [R1+0xf0], R128 ;  /* 0x0000f08001007387 */ /* 0x0005e80000100c00 */
        /* <DEDUP_REMOVED lines=22> */
[----:B------:R2:W-:Y:S01]  /*4bf0*/  STL.128 [R1+0x270], R224 ;  /* 0x000270e001007387 */ /* 0x0005e20000100c00 */
[----:B------:R-:W-:Y:S01]  /*4c00*/  FMUL R14, R17, R15 ;  /* 0x0000000f110e7220 */ /* 0x000fe20000400000 */
[----:B------:R-:W-:Y:S01]  /*4c10*/  FADD R10, R46, -R10 ;  /* 0x8000000a2e0a7221 */ /* 0x000fe20000000000 */
[----:B------:R-:W-:Y:S01]  /*4c20*/  FADD R11, R47, -R11 ;  /* 0x8000000b2f0b7221 */ /* 0x000fe20000000000 */
[----:B------:R-:W-:Y:S01]  /*4c30*/  FMUL R12, R12, UR12 ;  /* 0x0000000c0c0c7c20 */ /* 0x000fe20008400000 */
[----:B------:R-:W-:Y:S01]  /*4c40*/  FMUL R13, R13, UR12 ;  /* 0x0000000c0d0d7c20 */ /* 0x000fe20008400000 */
[----:B------:R-:W-:Y:S01]  /*4c50*/  UIADD3 UR37, UR37, 0x1, URZ ;  /* 0x0000000125257890 */ /* 0x000fe2000fffe03f */
[----:B------:R-:W-:Y:S01]  /*4c60*/  ISETP.NE.AND P2, PT, RZ, UR8, PT ;  /* 0x00000008ff007c0c */ /* 0x000fe2000bf45270 */
[----:B------:R-:W-:Y:S01]  /*4c70*/  FMUL R10, R12, R10 ;  /* 0x0000000a0c0a7220 */ /* 0x000fe20000400000 */
[----:B------:R-:W-:Y:S01]  /*4c80*/  FMUL R11, R13, R11 ;  /* 0x0000000b0d0b7220 */ /* 0x000fe20000400000 */
[----:B------:R-:W-:Y:S01]  /*4c90*/  F2FP.F16.F32.PACK_AB R14, R14, R0 ;  /* 0x000000000e0e723e */ /* 0x000fe200000000ff */
[----:B------:R-:W-:Y:S01]  /*4ca0*/  FADD R48, R48, -R6 ;  /* 0x8000000630307221 */ /* 0x000fe20000000000 */
[----:B------:R-:W-:Y:S01]  /*4cb0*/  UISETP.NE.AND UP0, UPT, UR37, 0x2, UPT ;  /* 0x000000022500788c */ /* 0x000fe2000bf05270 */
[----:B------:R-:W-:Y:S01]  /*4cc0*/  FADD R32, R32, -R22 ;  /* 0x8000001620207221 */ /* 0x000fe20000000000 */
[----:B------:R-:W-:Y:S01]  /*4cd0*/  FADD R36, R36, -R18 ;  /* 0x8000001224247221 */ /* 0x000fe20000000000 */
[----:B------:R-:W-:Y:S01]  /*4ce0*/  FADD R37, R37, -R19 ;  /* 0x8000001325257221 */ /* 0x000fe20000000000 */
[----:B------:R-:W-:Y:S01]  /*4cf0*/  FADD R6, R50, -R6 ;  /* 0x8000000632067221 */ /* 0x000fe20000000000 */
[----:B------:R-:W-:Y:S01]  /*4d00*/  FMUL R0, R8, UR12 ;  /* 0x0000000c08007c20 */ /* 0x000fe20008400000 */
[----:B------:R-:W-:Y:S01]  /*4d10*/  FADD R52, R52, -R2 ;  /* 0x8000000234347221 */ /* 0x000fe20000000000 */
[----:B------:R-:W-:Y:S01]  /*4d20*/  FADD R53, R53, -R3 ;  /* 0x8000000335357221 */ /* 0x000fe20000000000 */
[----:B------:R-:W-:Y:S01]  /*4d30*/  FADD R27, R27, -R95 ;  /* 0x8000005f1b1b7221 */ /* 0x000fe20000000000 */
[----:B------:R-:W-:Y:S01]  /*4d40*/  FMUL R96, R96, UR12 ;  /* 0x0000000c60607c20 */ /* 0x000fe20008400000 */
[--C-:B------:R-:W-:Y:S01]  /*4d50*/  FADD R28, R28, -R90.reuse ;  /* 0x8000005a1c1c7221 */ /* 0x100fe20000000000 */
[----:B------:R-:W-:Y:S01]  /*4d60*/  FADD R30, R30, -R90 ;  /* 0x8000005a1e1e7221 */ /* 0x000fe20000000000 */
[--C-:B------:R-:W-:Y:S01]  /*4d70*/  FADD R29, R29, -R91.reuse ;  /* 0x8000005b1d1d7221 */ /* 0x100fe20000000000 */
[----:B------:R-:W-:Y:S01]  /*4d80*/  FADD R31, R31, -R91 ;  /* 0x8000005b1f1f7221 */ /* 0x000fe20000000000 */
[----:B------:R-:W-:Y:S01]  /*4d90*/  FMUL R60, R60, UR12 ;  /* 0x0000000c3c3c7c20 */ /* 0x000fe20008400000 */
[----:B------:R-:W-:Y:S01]  /*4da0*/  FMUL R61, R61, UR12 ;  /* 0x0000000c3d3d7c20 */ /* 0x000fe20008400000 */
[----:B------:R-:W-:Y:S01]  /*4db0*/  FMUL R62, R62, UR12 ;  /* 0x0000000c3e3e7c20 */ /* 0x000fe20008400000 */
[----:B------:R-:W-:Y:S01]  /*4dc0*/  FMUL R63, R63, UR12 ;  /* 0x0000000c3f3f7c20 */ /* 0x000fe20008400000 */
[--C-:B------:R-:W-:Y:S01]  /*4dd0*/  FADD R33, R33, -R23.reuse ;  /* 0x8000001721217221 */ /* 0x100fe20000000000 */
[----:B------:R-:W-:Y:S01]  /*4de0*/  FMUL R64, R64, UR12 ;  /* 0x0000000c40407c20 */ /* 0x000fe20008400000 */
[----:B------:R-:W-:Y:S01]  /*4df0*/  FMUL R65, R65, UR12 ;  /* 0x0000000c41417c20 */ /* 0x000fe20008400000 */
[----:B------:R-:W-:Y:S01]  /*4e00*/  FADD R22, R34, -R22 ;  /* 0x8000001622167221 */ /* 0x000fe20000000000 */
[----:B------:R-:W-:Y:S01]  /*4e10*/  FADD R35, R35, -R23 ;  /* 0x8000001723237221 */ /* 0x000fe20000000000 */
[----:B------:R-:W-:Y:S01]  /*4e20*/  FMUL R66, R66, UR12 ;  /* 0x0000000c42427c20 */ /* 0x000fe20008400000 */
[----:B------:R-:W-:Y:S01]  /*4e30*/  FMUL R67, R67, UR12 ;  /* 0x0000000c43437c20 */ /* 0x000fe20008400000 */
[----:B------:R-:W-:Y:S01]  /*4e40*/  FADD R18, R38, -R18 ;  /* 0x8000001226127221 */ /* 0x000fe20000000000 */
[----:B------:R-:W-:Y:S01]  /*4e50*/  FADD R19, R39, -R19 ;  /* 0x8000001327137221 */ /* 0x000fe20000000000 */
[----:B------:R-:W-:Y:S01]  /*4e60*/  FMUL R68, R68, UR12 ;  /* 0x0000000c44447c20 */ /* 0x000fe20008400000 */
[----:B------:R-:W-:Y:S01]  /*4e70*/  FMUL R69, R69, UR12 ;  /* 0x0000000c45457c20 */ /* 0x000fe20008400000 */
[----:B------:R-:W-:Y:S01]  /*4e80*/  FMUL R20, R20, UR12 ;  /* 0x0000000c14147c20 */ /* 0x000fe20008400000 */
[----:B------:R-:W-:Y:S01]  /*4e90*/  FMUL R21, R21, UR12 ;  /* 0x0000000c15157c20 */ /* 0x000fe20008400000 */
        /* <DEDUP_REMOVED lines=8> */
[----:B------:R-:W-:Y:S01]  /*4f20*/  FMUL R9, R9, UR12 ;  /* 0x0000000c09097c20 */ /* 0x000fe20008400000 */
[----:B------:R-:W-:Y:S01]  /*4f30*/  FMUL R84, R84, UR12 ;  /* 0x0000000c54547c20 */ /* 0x000fe20008400000 */
[----:B------:R-:W-:Y:S01]  /*4f40*/  FMUL R85, R85, UR12 ;  /* 0x0000000c55557c20 */ /* 0x000fe20008400000 */
[----:B------:R-:W-:Y:S01]  /*4f50*/  FADD R2, R54, -R2 ;  /* 0x8000000236027221 */ /* 0x000fe20000000000 */
[----:B------:R-:W-:Y:S01]  /*4f60*/  FADD R3, R55, -R3 ;  /* 0x8000000337037221 */ /* 0x000fe20000000000 */
[----:B------:R-:W-:Y:S01]  /*4f70*/  FMUL R4, R4, UR12 ;  /* 0x0000000c04047c20 */ /* 0x000fe20008400000 */
[----:B------:R-:W-:Y:S01]  /*4f80*/  FMUL R5, R5, UR12 ;  /* 0x0000000c05057c20 */ /* 0x000fe20008400000 */
[----:B------:R-:W-:Y:S01]  /*4f90*/  F2FP.F16.F32.PACK_AB R7, R11, R10 ;  /* 0x0000000a0b07723e */ /* 0x000fe200000000ff */
[----:B------:R-:W-:Y:S01]  /*4fa0*/  USEL UR16, URZ, 0x1, UP0 ;  /* 0x000000013f107887 */ /* 0x000fe20008000000 */
[----:B------:R-:W-:Y:S01]  /*4fb0*/  FMUL R10, R0, R6 ;  /* 0x00000006000a7220 */ /* 0x000fe20000400000 */
        /* <DEDUP_REMOVED lines=24> */
[----:B------:R-:W-:-:S02]  /*5140*/  USEL UR37, UR37, URZ, UP0 ;  /* 0x0000003f25257287 */ /* 0x000fc40008000000 */
[----:B------:R-:W-:Y:S01]  /*5150*/  ULOP3.LUT UR20, UR20, UR16, URZ, 0x3c, !UPT ;  /* 0x0000001014147292 */ /* 0x000fe2000f8e3c3f */
[----:B------:R-:W-:Y:S02]  /*5160*/  F2FP.F16.F32.PACK_AB R25, R25, R97 ;  /* 0x000000611919723e */ /* 0x000fe400000000ff */
[----:B------:R-:W-:Y:S02]  /*5170*/  F2FP.F16.F32.PACK_AB R24, R24, R28 ;  /* 0x0000001c1818723e */ /* 0x000fe400000000ff */
[----:B------:R-:W-:Y:S02]  /*5180*/  F2FP.F16.F32.PACK_AB R23, R31, R30 ;  /* 0x0000001e1f17723e */ /* 0x000fe400000000ff */
[----:B------:R-:W-:Y:S02]  /*5190*/  F2FP.F16.F32.PACK_AB R22, R33, R32 ;  /* 0x000000202116723e */ /* 0x000fe400000000ff */
[----:B------:R-:W-:Y:S02]  /*51a0*/  F2FP.F16.F32.PACK_AB R18, R35, R66 ;  /* 0x000000422312723e */ /* 0x000fe400000000ff */
[----:B------:R-:W-:-:S02]  /*51b0*/  F2FP.F16.F32.PACK_AB R17, R37, R36 ;  /* 0x000000242511723e */ /* 0x000fc400000000ff */
[----:B------:R-:W-:Y:S02]  /*51c0*/  F2FP.F16.F32.PACK_AB R16, R19, R20 ;  /* 0x000000141310723e */ /* 0x000fe400000000ff */
[----:B------:R-:W-:Y:S02]  /*51d0*/  F2FP.F16.F32.PACK_AB R15, R41, R40 ;  /* 0x00000028290f723e */ /* 0x000fe400000000ff */
[----:B------:R-:W-:Y:S02]  /*51e0*/  F2FP.F16.F32.PACK_AB R8, R45, R44 ;  /* 0x0000002c2d08723e */ /* 0x000fe400000000ff */
[----:B------:R-:W-:Y:S02]  /*51f0*/  F2FP.F16.F32.PACK_AB R6, R49, R48 ;  /* 0x000000303106723e */ /* 0x000fe400000000ff */
[----:B------:R-:W-:Y:S02]  /*5200*/  F2FP.F16.F32.PACK_AB R3, R9, R10 ;  /* 0x0000000a0903723e */ /* 0x000fe400000000ff */
[----:B------:R-:W-:-:S02]  /*5210*/  F2FP.F16.F32.PACK_AB R2, R53, R52 ;  /* 0x000000343502723e */ /* 0x000fc400000000ff */
[----:B------:R-:W-:Y:S01]  /*5220*/  F2FP.F16.F32.PACK_AB R0, R0, R4 ;  /* 0x000000040000723e */ /* 0x000fe200000000ff */
[----:B--2---:R-:W-:Y:S06]  /*5230*/  @P2 BRA `(.L_x_24) ;  /* 0x0000000000182947 */ /* 0x004fec0003800000 */
[----:B------:R-:W-:Y:S01]  /*5240*/  ULEA UR16, UR37, UR38, 0x1 ;  /* 0x0000002625107291 */ /* 0x000fe2000f8e083f */
[----:B------:R-:W-:-:S03]  /*5250*/  IMAD.U32 R4, RZ, RZ, UR20 ;  /* 0x00000014ff047e24 */ /* 0x000fc6000f8e00ff */
[----:B------:R-:W-:Y:S02]  /*5260*/  ULEA UR16, UR16, UR36, 0x3 ;  /* 0x0000002410107291 */ /* 0x000fe4000f8e183f */
[----:B------:R-:W-:-:S07]  /*5270*/  SHF.L.U32 R4, R4, 0x1f, RZ ;  /* 0x0000001f04047819 */ /* 0x000fce00000006ff */
[----:B------:R-:W1:Y:S02]  /*5280*/  SYNCS.PHASECHK.TRANS64.TRYWAIT P1, [UR16+0x644a0], R4 ;  /* 0x0644a004ff0075a7 */ /* 0x000e640008020150 */
[----:B-1----:R-:W-:Y:S05]  /*5290*/  @!P1 BRA `(.L_x_25) ;  /* 0x000000b400cc9947 */ /* 0x002fea0003800000 */
.L_x_24:
[----:B-----5:R2:W-:Y:S04]  /*52a0*/  STS [R152+0x20000], R26 ;  /* 0x0200001a98007388 */ /* 0x0205e80000000800 */
[----:B------:R2:W-:Y:S04]  /*52b0*/  STS [R152+0x20400], R25 ;  /* 0x0204001998007388 */ /* 0x0005e80000000800 */
        /* <DEDUP_REMOVED lines=13> */
[----:B------:R2:W-:Y:S01]  /*5390*/  STS [R152+0x20780], R0 ;  /* 0x0207800098007388 */ /* 0x0005e20000000800 */
[----:B------:R-:W-:Y:S01]  /*53a0*/  @!PT LDS RZ, [RZ] ;  /* 0x00000000fffff984 */ /* 0x000fe20000000800 */
[----:B------:R-:W-:Y:S01]  /*53b0*/  @!PT LDS RZ, [RZ] ;  /* 0x00000000fffff984 */ /* 0x000fe20000000800 */
[----:B------:R-:W-:Y:S01]  /*53c0*/  @!PT LDS RZ, [RZ] ;  /* 0x00000000fffff984 */ /* 0x000fe20000000800 */
[----:B------:R-:W-:Y:S01]  /*53d0*/  @!PT LDS RZ, [RZ] ;  /* 0x00000000fffff984 */ /* 0x000fe20000000800 */
[----:B------:R3:W-:Y:S06]  /*53e0*/  MEMBAR.ALL.CTA ;  /* 0x0000000000007992 */ /* 0x0007ec0000008000 */
[----:B---3--:R-:W3:Y:S01]  /*53f0*/  FENCE.VIEW.ASYNC.S ;  /* 0x00000000000073c6 */ /* 0x008ee20000000000 */
[----:B------:R-:W-:Y:S05]  /*5400*/  @P2 BRA `(.L_x_26) ;  /* 0x0000000000242947 */ /* 0x000fea0003800000 */
[----:B------:R-:W-:Y:S02]  /*5410*/  USHF.L.U32 UR16, UR37, 0x1, URZ ;  /* 0x0000000125107899 */ /* 0x000fe4000800063f */
[----:B------:R-:W-:Y:S02]  /*5420*/  UIADD3 UR37, UR37, 0x1, URZ ;  /* 0x0000000125257890 */ /* 0x000fe4000fffe03f */
[----:B------:R-:W-:Y:S02]  /*5430*/  ULOP3.LUT UR16, UR16, 0xfffffffe, UR27, 0xe2, !UPT ;  /* 0xfffffffe10107892 */ /* 0x000fe4000f8ee21b */
[----:B------:R-:W-:Y:S02]  /*5440*/  UISETP.NE.AND UP0, UPT, UR37, 0x2, UPT ;  /* 0x000000022500788c */ /* 0x000fe4000bf05270 */
[----:B------:R-:W-:Y:S02]  /*5450*/  ULEA UR16, UR16, UR36, 0x3 ;  /* 0x0000002410107291 */ /* 0x000fe4000f8e183f */
[----:B------:R-:W-:-:S07]  /*5460*/  USEL UR37, UR37, URZ, UP0 ;  /* 0x0000003f25257287 */ /* 0x000fce0008000000 */
[----:B---3--:R-:W-:Y:S01]  /*5470*/  SYNCS.ARRIVE.TRANS64.A1T0 RZ, [UR16+0x644a0], RZ ;  /* 0x0644a0ffffff79a7 */ /* 0x008fe20008100010 */
[----:B------:R-:W-:-:S04]  /*5480*/  USEL UR16, URZ, 0x1, UP0 ;  /* 0x000000013f107887 */ /* 0x000fc80008000000 */
[----:B------:R-:W-:-:S12]  /*5490*/  ULOP3.LUT UR20, UR20, UR16, URZ, 0x3c, !UPT ;  /* 0x0000001014147292 */ /* 0x000fd8000f8e3c3f */
.L_x_26:
[----:B------:R-:W-:-:S06]  /*54a0*/  UISETP.NE.AND UP0, UPT, UR8, 0x1, UPT ;  /* 0x000000010800788c */ /* 0x000fcc000bf05270 */
[----:B------:R-:W-:-:S13]  /*54b0*/  PLOP3.LUT P1, PT, PT, PT, UP0, 0x80, 0x0 ;  /* 0x000000000000781c */ /* 0x000fda0003f2f008 */
[----:B------:R-:W-:Y:S05]  /*54c0*/  @!P1 BRA `(.L_x_27) ;  /* 0x0000000400c89947 */ /* 0x000fea0003800000 */
        /* <DEDUP_REMOVED lines=32> */
[----:B------:R-:W-:-:S02]  /*56d0*/  UIADD3 UR16, UR36, 0x20000, URZ ;  /* 0x0002000024107890 */ /* 0x000fc4000fffe03f */
[----:B------:R-:W-:Y:S02]  /*56e0*/  ULEA UR21, UR21, UR26, 0xb ;  /* 0x0000001a15157291 */ /* 0x000fe4000f8e583f */
[----:B------:R-:W-:Y:S01]  /*56f0*/  USHF.R.U32.HI UR16, URZ, 0x4, UR16 ;  /* 0x000000043f107899 */ /* 0x000fe20008011610 */
[----:B------:R-:W-:Y:S01]  /*5700*/  UMOV UR19, 0x40000040 ;  /* 0x4000004000137882 */ /* 0x000fe20000000000 */
[----:B------:R-:W-:Y:S02]  /*5710*/  UMOV UR17, 0x40 ;  /* 0x0000004000117882 */ /* 0x000fe40000000000 */
[----:B------:R-:W-:Y:S01]  /*5720*/  ULOP3.LUT UR16, UR16, 0x3fff, URZ, 0xc0, !UPT ;  /* 0x00003fff10107892 */ /* 0x000fe2000f8ec03f */
[----:B------:R-:W-:Y:S01]  /*5730*/  UMOV UR18, UR21 ;  /* 0x0000001500127c82 */ /* 0x000fe20008000000 */
[----:B------:R-:W-:Y:S02]  /*5740*/  UISETP.NE.AND UP0, UPT, UR9, 0x3, UPT ;  /* 0x000000030900788c */ /* 0x000fe4000bf05270 */
[----:B------:R-:W-:-:S04]  /*5750*/  ULOP3.LUT UR16, UR16, 0x80000, URZ, 0xfc, !UPT ;  /* 0x0008000010107892 */ /* 0x000fc8000f8efc3f */
[----:B------:R-:W-:Y:S01]  /*5760*/  ULEA UR22, UR8, UR16, 0x9 ;  /* 0x0000001008167291 */ /* 0x000fe2000f8e483f */
[----:B------:R-:W-:-:S06]  /*5770*/  PLOP3.LUT P2, PT, PT, PT, UP0, 0x80, 0x0 ;  /* 0x000000000000781c */ /* 0x000fcc0003f4f008 */
[----:B------:R-:W-:Y:S01]  /*5780*/  UMOV UR16, UR22 ;  /* 0x0000001600107c82 */ /* 0x000fe20008000000 */
[----:B---3--:R-:W-:-:S06]  /*5790*/  WARPGROUP.ARRIVE ;  /* 0x00000000000079c5 */ /* 0x008fcc0000000000 */
[----:B------:R-:W-:Y:S01]  /*57a0*/  HGMMA.64x256x16.F32 R24, gdesc[UR16].tnspB, R24, gsb0 ;  /* 0x43e00000101879f0 */ /* 0x000fe20008000818 */
[----:B------:R-:W-:Y:S02]  /*57b0*/  UIADD3 UR18, UR21, 0x80, URZ ;  /* 0x0000008015127890 */ /* 0x000fe4000fffe03f */
[----:B------:R-:W-:Y:S01]  /*57c0*/  UIADD3 UR16, UR22, 0x10, URZ ;  /* 0x0000001016107890 */ /* 0x000fe2000fffe03f */
[----:B------:R-:W-:Y:S01]  /*57d0*/  UMOV UR19, 0x40000040 ;  /* 0x4000004000137882 */ /* 0x000fe20000000000 */
[----:B------:R-:W-:Y:S01]  /*57e0*/  UMOV UR17, 0x40 ;  /* 0x0000004000117882 */ /* 0x000fe20000000000 */
[----:B------:R-:W-:Y:S02]  /*57f0*/  WARPGROUP.DEPBAR.LE gsb0, 0x0 ;  /* 0x00008000000079c5 */ /* 0x000fe40000010000 */
[----:B------:R-:W-:-:S15]  /*5800*/  WARPGROUP.ARRIVE ;  /* 0x00000000000079c5 */ /* 0x000fde0000000000 */
[----:B------:R-:W-:-:S05]  /*5810*/  NOP ;  /* 0x0000000000007918 */ /* 0x000fca0000000000 */
        /* <DEDUP_REMOVED lines=16> */
[----:B------:R-:W-:Y:S03]  /*5920*/  HGMMA.64x256x16.F32 R24, gdesc[UR16].tnspB, R24, gsb0 ;  /* 0x43e00000101879f0 */ /* 0x000fe60008000818 */
[----:B------:R-:W-:Y:S02]  /*5930*/  WARPGROUP.DEPBAR.LE gsb0, 0x0 ;  /* 0x00008000000079c5 */ /* 0x000fe40000010000 */
        /* <DEDUP_REMOVED lines=32> */
[----:B------:R-:W-:Y:S05]  /*5b40*/  @!P2 BRA `(.L_x_28) ;  /* 0x000000000004a947 */ /* 0x000fea0003800000 */
[----:B------:R-:W-:Y:S01]  /*5b50*/  BPT.TRAP 0x1 ;  /* 0x000000040000795c */ /* 0x000fe20000300000 */
.L_x_28:
[----:B------:R-:W-:Y:S01]  /*5b60*/  ULEA UR16, UR6, UR36, 0x3 ;  /* 0x0000002406107291 */ /* 0x000fe2000f8e183f */
[----:B------:R-:W-:-:S05]  /*5b70*/  IMAD.U32 R0, RZ, RZ, UR13 ;  /* 0x0000000dff007e24 */ /* 0x000fca000f8e00ff */
[----:B------:R-:W-:-:S04]  /*5b80*/  SHF.L.U32 R0, R0, 0x1f, RZ ;  /* 0x0000001f00007819 */ /* 0x000fc800000006ff */
[----:B------:R-:W3:Y:S02]  /*5b90*/  SYNCS.PHASECHK.TRANS64.TRYWAIT P1, [UR16+0x64490], R0 ;  /* 0x06449000ff0075a7 */ /* 0x000ee40008020150 */
[----:B---3--:R-:W-:Y:S05]  /*5ba0*/  @!P1 BRA `(.L_x_29) ;  /* 0x000000ac00a09947 */ /* 0x008fea0003800000 */
.L_x_153:
[----:B------:R-:W-:Y:S05]  /*5bb0*/  @!P2 BRA `(.L_x_30) ;  /* 0x000000000004a947 */ /* 0x000fea0003800000 */
[----:B------:R-:W-:Y:S01]  /*5bc0*/  BPT.TRAP 0x1 ;  /* 0x000000040000795c */ /* 0x000fe20000300000 */
.L_x_30:
[----:B------:R-:W-:Y:S01]  /*5bd0*/  SYNCS.ARRIVE.TRANS64.A1T0 RZ, [UR16+0x64480], RZ ;  /* 0x064480ffffff79a7 */ /* 0x000fe20008100010 */
[----:B------:R-:W-:Y:S05]  /*5be0*/  BRA `(.L_x_31) ;  /* 0x0000002800a47947 */ /* 0x000fea0003800000 */
.L_x_27:
[----:B------:R-:W-:Y:S01]  /*5bf0*/  ULEA UR16, UR37, UR38, 0x1 ;  /* 0x0000002625107291 */ /* 0x000fe2000f8e083f */
[----:B--2---:R-:W-:-:S03]  /*5c00*/  IMAD.U32 R0, RZ, RZ, UR20 ;  /* 0x00000014ff007e24 */ /* 0x004fc6000f8e00ff */
[----:B------:R-:W-:Y:S02]  /*5c10*/  ULEA UR16, UR16, UR30, 0x3 ;  /* 0x0000001e10107291 */ /* 0x000fe4000f8e183f */
[----:B------:R-:W-:-:S07]  /*5c20*/  SHF.L.U32 R0, R0, 0x1f, RZ ;  /* 0x0000001f00007819 */ /* 0x000fce00000006ff */
[----:B---3--:R-:W2:Y:S02]  /*5c30*/  SYNCS.PHASECHK.TRANS64.TRYWAIT P1, [UR16], R0 ;  /* 0x00000000ff0075a7 */ /* 0x008ea40008020150 */
[----:B--2---:R-:W-:Y:S05]  /*5c40*/  @!P1 BRA `(.L_x_32) ;  /* 0x000000ac00909947 */ /* 0x004fea0003800000 */
.L_x_154:
[----:B------:R-:W-:Y:S01]  /*5c50*/  UIADD3 UR16, UR36, 0x20000, URZ ;  /* 0x0002000024107890 */ /* 0x000fe2000fffe03f */
[----:B------:R-:W-:Y:S01]  /*5c60*/  WARPGROUP.ARRIVE ;  /* 0x00000000000079c5 */ /* 0x000fe20000000000 */
[----:B------:R-:W-:Y:S01]  /*5c70*/  ULOP3.LUT UR31, UR25, 0x2000000, URZ, 0xfc, !UPT ;  /* 0x02000000191f7892 */ /* 0x000fe2000f8efc3f */
[----:B------:R-:W-:Y:S01]  /*5c80*/  STL [R1+0x538], R154 ;  /* 0x0005389a01007387 */ /* 0x000fe20000100800 */
[----:B------:R-:W-:Y:S02]  /*5c90*/  USHF.R.U32.HI UR16, URZ, 0x4, UR16 ;  /* 0x000000043f107899 */ /* 0x000fe40008011610 */
[----:B------:R-:W-:Y:S01]  /*5ca0*/  ULOP3.LUT UR33, UR22, 0x1000, URZ, 0x3c, !UPT ;  /* 0x0000100016217892 */ /* 0x000fe2000f8e3c3f */
[----:B------:R3:W-:Y:S01]  /*5cb0*/  STL.64 [R1+0x530], R152 ;  /* 0x0005309801007387 */ /* 0x0007e20000100a00 */
[----:B------:R-:W-:Y:S02]  /*5cc0*/  ULOP3.LUT UR25, UR16, 0x3fff, URZ, 0xc0, !UPT ;  /* 0x00003fff10197892 */ /* 0x000fe4000f8ec03f */
[----:B------:R-:W-:Y:S01]  /*5cd0*/  UIADD3 UR18, UR33, UR31, URZ ;  /* 0x0000001f21127290 */ /* 0x000fe2000fffe03f */
[----:B------:R-:W4:Y:S01]  /*5ce0*/  LDL.LU.128 R156, [R1+0x340] ;  /* 0x00034000019c7983 */ /* 0x000f220000300c00 */
[----:B------:R-:W-:Y:S01]  /*5cf0*/  ULOP3.LUT UR32, UR25, 0x400000, URZ, 0xfc, !UPT ;  /* 0x0040000019207892 */ /* 0x000fe2000f8efc3f */
[----:B------:R-:W-:Y:S01]  /*5d00*/  UMOV UR19, 0x40000040 ;  /* 0x4000004000137882 */ /* 0x000fe20000000000 */
[----:B------:R-:W-:Y:S01]  /*5d10*/  UMOV UR17, 0x8 ;  /* 0x0000000800117882 */ /* 0x000fe20000000000 */
[----:B------:R-:W4:Y:S04]  /*5d20*/  LDL.LU.128 R160, [R1+0x350] ;  /* 0x0003500001a07983 */ /* 0x000f280000300c00 */
[----:B------:R-:W-:Y:S01]  /*5d30*/  UMOV UR16, UR32 ;  /* 0x0000002000107c82 */ /* 0x000fe20008000000 */
[----:B---3--:R-:W4:Y:S01]  /*5d40*/  LDL.LU.128 R152, [R1+0x330] ;  /* 0x0003300001987983 */ /* 0x008f220000300c00 */
[----:B------:R-:W-:Y:S01]  /*5d50*/  HGMMA.64x256x16.F32 R24, gdesc[UR16].tnspA.tnspB, RZ, !UPT, gsb0 ;  /* 0x63e00000101879f0 */ /* 0x000fe2000c0008ff */
[----:B------:R-:W-:-:S02]  /*5d60*/  UIADD3 UR18, UR33, 0x80, UR31 ;  /* 0x0000008021127890 */ /* 0x000fc4000fffe01f */
[----:B------:R-:W-:Y:S01]  /*5d70*/  UIADD3 UR16, UR32, 0x80, URZ ;  /* 0x0000008020107890 */ /* 0x000fe2000fffe03f */
[----:B------:R-:W4:Y:S01]  /*5d80*/  LDL.LU.128 R164, [R1+0x360] ;  /* 0x0003600001a47983 */ /* 0x000f220000300c00 */
[----:B------:R-:W-:Y:S01]  /*5d90*/  UMOV UR19, 0x40000040 ;  /* 0x4000004000137882 */ /* 0x000fe20000000000 */
[----:B------:R-:W-:Y:S02]  /*5da0*/  UMOV UR17, 0x8 ;  /* 0x0000000800117882 */ /* 0x000fe40000000000 */
[----:B------:R-:W4:Y:S04]  /*5db0*/  LDL.LU.128 R168, [R1+0x370] ;  /* 0x0003700001a87983 */ /* 0x000f280000300c00 */
        /* <DEDUP_REMOVED lines=15> */
[----:B------:R-:W4:Y:S01]  /*5eb0*/  LDL.LU.128 R232, [R1+0x470] ;  /* 0x0004700001e87983 */ /* 0x000f220000300c00 */
[----:B------:R-:W-:-:S02]  /*5ec0*/  WARPGROUP.DEPBAR.LE gsb0, 0x0 ;  /* 0x00008000000079c5 */ /* 0x000fc40000010000 */
[----:B------:R-:W-:-:S06]  /*5ed0*/  WARPGROUP.ARRIVE ;  /* 0x00000000000079c5 */ /* 0x000fcc0000000000 */
[----:B------:R-:W-:Y:S01]  /*5ee0*/  HGMMA.64x256x16.F32 R24, gdesc[UR16].tnspA.tnspB, R24, gsb0 ;  /* 0x63e00000101879f0 */ /* 0x000fe20008000818 */
[----:B------:R-:W-:Y:S02]  /*5ef0*/  UIADD3 UR18, UR33, 0x100, UR31 ;  /* 0x0000010021127890 */ /* 0x000fe4000fffe01f */
[----:B------:R-:W-:Y:S01]  /*5f00*/  UIADD3 UR16, UR32, 0x100, URZ ;  /* 0x0000010020107890 */ /* 0x000fe2000fffe03f */
[----:B------:R-:W-:Y:S01]  /*5f10*/  UMOV UR19, 0x40000040 ;  /* 0x4000004000137882 */ /* 0x000fe20000000000 */
[----:B------:R-:W-:Y:S01]  /*5f20*/  UMOV UR17, 0x8 ;  /* 0x0000000800117882 */ /* 0x000fe20000000000 */
[----:B------:R-:W-:Y:S02]  /*5f30*/  WARPGROUP.DEPBAR.LE gsb0, 0x0 ;  /* 0x00008000000079c5 */ /* 0x000fe40000010000 */
[----:B------:R-:W-:-:S15]  /*5f40*/  WARPGROUP.ARRIVE ;  /* 0x00000000000079c5 */ /* 0x000fde0000000000 */
[----:B------:R-:W-:-:S05]  /*5f50*/  NOP ;  /* 0x0000000000007918 */ /* 0x000fca0000000000 */
        /* <DEDUP_REMOVED lines=9> */
[----:B------:R-:W-:Y:S02]  /*5ff0*/  UIADD3 UR18, UR22, UR31, URZ ;  /* 0x0000001f16127290 */ /* 0x000fe4000fffe03f */
        /* <DEDUP_REMOVED lines=30> */
[----:B------:R-:W-:Y:S03]  /*61e0*/  HGMMA.64x256x16.F32 R24, gdesc[UR16].tnspA.tnspB, R24, gsb0 ;  /* 0x63e00000101879f0 */ /* 0x000fe60008000818 */
[----:B------:R-:W-:Y:S02]  /*61f0*/  WARPGROUP.DEPBAR.LE gsb0, 0x0 ;  /* 0x00008000000079c5 */ /* 0x000fe40000010000 */
[----:B------:R-:W-:Y:S04]  /*6200*/  STL.128 [R1+0x520], R148 ;  /* 0x0005209401007387 */ /* 0x000fe80000100c00 */
[----:B------:R-:W-:Y:S04]  /*6210*/  STL.128 [R1+0x510], R144 ;  /* 0x0005109001007387 */ /* 0x000fe80000100c00 */
[----:B------:R-:W-:Y:S04]  /*6220*/  STL.128 [R1+0x500], R140 ;  /* 0x0005008c01007387 */ /* 0x000fe80000100c00 */
[----:B------:R-:W-:Y:S04]  /*6230*/  STL.128 [R1+0x4f0], R136 ;  /* 0x0004f08801007387 */ /* 0x000fe80000100c00 */
[----:B------:R-:W-:Y:S04]  /*6240*/  STL.128 [R1+0x4e0], R132 ;  /* 0x0004e08401007387 */ /* 0x000fe80000100c00 */
[----:B------:R-:W-:Y:S04]  /*6250*/  STL.128 [R1+0x4d0], R128 ;  /* 0x0004d08001007387 */ /* 0x000fe80000100c00 */
[----:B------:R-:W-:Y:S04]  /*6260*/  STL.128 [R1+0x4c0], R124 ;  /* 0x0004c07c01007387 */ /* 0x000fe80000100c00 */
[----:B------:R3:W-:Y:S04]  /*6270*/  STL.128 [R1+0x4b0], R120 ;  /* 0x0004b07801007387 */ /* 0x0007e80000100c00 */
[----:B------:R1:W-:Y:S04]  /*6280*/  STL.128 [R1+0x4a0], R116 ;  /* 0x0004a07401007387 */ /* 0x0003e80000100c00 */
[----:B------:R2:W-:Y:S04]  /*6290*/  STL.128 [R1+0x490], R112 ;  /* 0x0004907001007387 */ /* 0x0005e80000100c00 */
[----:B------:R2:W-:Y:S04]  /*62a0*/  STL.128 [R1+0x480], R108 ;  /* 0x0004806c01007387 */ /* 0x0005e80000100c00 */
[----:B---3--:R-:W4:Y:S04]  /*62b0*/  LDL.LU.128 R120, [R1+0x2b0] ;  /* 0x0002b00001787983 */ /* 0x008f280000300c00 */
[----:B-1----:R-:W4:Y:S04]  /*62c0*/  LDL.LU.128 R116, [R1+0x2a0] ;  /* 0x0002a00001747983 */ /* 0x002f280000300c00 */
[----:B--2---:R-:W4:Y:S04]  /*62d0*/  LDL.LU.128 R112, [R1+0x290] ;  /* 0x0002900001707983 */ /* 0x004f280000300c00 */
        /* <DEDUP_REMOVED lines=8> */
[----:B------:R-:W-:-:S02]  /*6360*/  ULOP3.LUT UR25, UR25, 0x80000, URZ, 0xfc, !UPT ;  /* 0x0008000019197892 */ /* 0x000fc4000f8efc3f */
[----:B------:R-:W-:Y:S02]  /*6370*/  ULEA UR21, UR21, UR26, 0xb ;  /* 0x0000001a15157291 */ /* 0x000fe4000f8e583f */
[----:B------:R-:W-:Y:S01]  /*6380*/  UIADD3 UR16, UR25, 0x200, URZ ;  /* 0x0000020019107890 */ /* 0x000fe2000fffe03f */
[----:B------:R-:W-:Y:S01]  /*6390*/  UMOV UR19, 0x40000040 ;  /* 0x4000004000137882 */ /* 0x000fe20000000000 */
[----:B------:R-:W-:-:S03]  /*63a0*/  UMOV UR17, 0x40 ;  /* 0x0000004000117882 */ /* 0x000fc60000000000 */
[----:B------:R-:W-:Y:S01]  /*63b0*/  UMOV UR18, UR21 ;  /* 0x0000001500127c82 */ /* 0x000fe20008000000 */
[----:B----4-:R-:W-:-:S06]  /*63c0*/  WARPGROUP.ARRIVE ;  /* 0x00000000000079c5 */ /* 0x010fcc0000000000 */
        /* <DEDUP_REMOVED lines=38> */
[----:B-1----:R1:W5:Y:S04]  /*6630*/  LDL.LU.128 R140, [R1+0x500] ;  /* 0x00050000018c7983 */ /* 0x0023680000300c00 */
[----:B--2---:R1:W5:Y:S04]  /*6640*/  LDL.LU.128 R144, [R1+0x510] ;  /* 0x0005100001907983 */ /* 0x0043680000300c00 */
[----:B---3--:R1:W5:Y:S04]  /*6650*/  LDL.LU.128 R148, [R1+0x520] ;  /* 0x0005200001947983 */ /* 0x0083680000300c00 */
[----:B----4-:R1:W5:Y:S04]  /*6660*/  LDL.LU R154, [R1+0x538] ;  /* 0x00053800019a7983 */ /* 0x0103680000300800 */
[----:B------:R1:W5:Y:S04]  /*6670*/  LDL.LU.64 R152, [R1+0x530] ;  /* 0x0005300001987983 */ /* 0x0003680000300a00 */
[----:B------:R1:W5:Y:S04]  /*6680*/  LDL.LU.128 R136, [R1+0x4f0] ;  /* 0x0004f00001887983 */ /* 0x0003680000300c00 */
[----:B------:R1:W5:Y:S04]  /*6690*/  LDL.LU.128 R132, [R1+0x4e0] ;  /* 0x0004e00001847983 */ /* 0x0003680000300c00 */
[----:B------:R1:W5:Y:S04]  /*66a0*/  LDL.LU.128 R128, [R1+0x4d0] ;  /* 0x0004d00001807983 */ /* 0x0003680000300c00 */
[----:B------:R1:W5:Y:S04]  /*66b0*/  LDL.LU.128 R124, [R1+0x4c0] ;  /* 0x0004c000017c7983 */ /* 0x0003680000300c00 */
[----:B------:R1:W5:Y:S04]  /*66c0*/  LDL.LU.128 R120, [R1+0x4b0] ;  /* 0x0004b00001787983 */ /* 0x0003680000300c00 */
[----:B------:R1:W5:Y:S04]  /*66d0*/  LDL.LU.128 R116, [R1+0x4a0] ;  /* 0x0004a00001747983 */ /* 0x0003680000300c00 */
[----:B------:R1:W5:Y:S04]  /*66e0*/  LDL.LU.128 R112, [R1+0x490] ;  /* 0x0004900001707983 */ /* 0x0003680000300c00 */
[----:B------:R1:W5:Y:S01]  /*66f0*/  LDL.LU.128 R108, [R1+0x480] ;  /* 0x00048000016c7983 */ /* 0x0003620000300c00 */
[----:B------:R-:W-:-:S02]  /*6700*/  UISETP.NE.AND UP0, UPT, UR9, 0x3, UPT ;  /* 0x000000030900788c */ /* 0x000fc4000bf05270 */
[----:B------:R-:W-:Y:S01]  /*6710*/  USHF.L.U32 UR16, UR37, 0x1, URZ ;  /* 0x0000000125107899 */ /* 0x000fe2000800063f */
        /* <DEDUP_REMOVED lines=20> */
[----:B------:R-:W-:Y:S01]  /*6860*/  ULOP3.LUT UR27, UR16, 0xfffffffe, UR27, 0xe2, !UPT ;  /* 0xfffffffe101b7892 */ /* 0x000fe2000f8ee21b */
[----:B------:R-:W-:-:S03]  /*6870*/  PLOP3.LUT P1, PT, PT, PT, UP0, 0x80, 0x0 ;  /* 0x000000000000781c */ /* 0x000fc60003f2f008 */
[----:B------:R-:W-:-:S09]  /*6880*/  ULEA UR30, UR27, UR30, 0x3 ;  /* 0x0000001e1b1e7291 */ /* 0x000fd2000f8e183f */
[----:B------:R-:W-:Y:S01]  /*6890*/  SYNCS.ARRIVE.TRANS64.A1T0 RZ, [UR30], RZ ;  /* 0x000000ffffff79a7 */ /* 0x000fe2000810001e */
[----:B------:R-:W-:Y:S05]  /*68a0*/  @!P1 BRA `(.L_x_33) ;  /* 0x0000000000049947 */ /* 0x000fea0003800000 */
[----:B------:R-:W-:Y:S01]  /*68b0*/  BPT.TRAP 0x1 ;  /* 0x000000040000795c */ /* 0x000fe20000300000 */
.L_x_33:
[----:B------:R-:W-:Y:S01]  /*68c0*/  ULEA UR21, UR6, UR36, 0x3 ;  /* 0x0000002406157291 */ /* 0x000fe2000f8e183f */
[----:B------:R-:W-:-:S05]  /*68d0*/  IMAD.U32 R0, RZ, RZ, UR13 ;  /* 0x0000000dff007e24 */ /* 0x000fca000f8e00ff */
[----:B------:R-:W-:-:S04]  /*68e0*/  SHF.L.U32 R0, R0, 0x1f, RZ ;  /* 0x0000001f00007819 */ /* 0x000fc800000006ff */
[----:B------:R-:W2:Y:S02]  /*68f0*/  SYNCS.PHASECHK.TRANS64.TRYWAIT P2, [UR21+0x64490], R0 ;  /* 0x06449000ff0075a7 */ /* 0x000ea40008040155 */
[----:B--2---:R-:W-:Y:S05]  /*6900*/  @!P2 BRA `(.L_x_34) ;  /* 0x000000a00078a947 */ /* 0x004fea0003800000 */
.L_x_155:
[----:B------:R-:W3:Y:S01]  /*6910*/  S2UR UR18, SR_SWINHI ;  /* 0x00000000001279c3 */ /* 0x000ee20000002f00 */
[----:B------:R-:W-:-:S04]  /*6920*/  USHF.L.U32 UR16, UR6, 0xe, URZ ;  /* 0x0000000e06107899 */ /* 0x000fc8000800063f */
[----:B------:R-:W-:Y:S02]  /*6930*/  USHF.R.S32.HI UR19, URZ, 0x1f, UR16 ;  /* 0x0000001f3f137899 */ /* 0x000fe40008011410 */
[----:B--2--5:R-:W-:-:S04]  /*6940*/  IADD3 R0, P2, R154, UR16, RZ ;  /* 0x000000109a007c10 */ /* 0x024fc8000ff5e0ff */
[----:B------:R-:W-:Y:S01]  /*6950*/  LEA.HI.X.SX32 R3, R154, UR19, 0x1, P2 ;  /* 0x000000139a037c11 */ /* 0x000fe200090f0eff */
[----:B------:R-:W-:Y:S01]  /*6960*/  UMOV UR16, UR36 ;  /* 0x0000002400107c82 */ /* 0x000fe20008000000 */
[----:B---3--:R-:W-:Y:S01]  /*6970*/  UMOV UR17, UR18 ;  /* 0x0000001200117c82 */ /* 0x008fe20008000000 */
[----:B------:R-:W-:-:S04]  /*6980*/  LEA R2, P2, R0, UR16, 0x2 ;  /* 0x0000001000027c11 */ /* 0x000fc8000f8410ff */
[----:B------:R-:W-:Y:S02]  /*6990*/  LEA.HI.X R0, R0, UR17, R3, 0x2, P2 ;  /* 0x0000001100007c11 */ /* 0x000fe400090f1403 */
[C---:B------:R-:W-:Y:S02]  /*69a0*/  IADD3 R4, P2, R2.reuse, 0x44000, RZ ;  /* 0x0004400002047810 */ /* 0x040fe40007f5e0ff */
[----:B------:R-:W-:Y:S02]  /*69b0*/  IADD3 R3, P4, R2, 0x46460, RZ ;  /* 0x0004646002037810 */ /* 0x000fe40007f9e0ff */
[----:B------:R-:W-:Y:S02]  /*69c0*/  LOP3.LUT R5, R4, 0x380, RZ, 0xc0, !PT ;  /* 0x0000038004057812 */ /* 0x000fe400078ec0ff */
[----:B------:R-:W-:Y:S02]  /*69d0*/  IADD3 R10, P6, R2, 0x44800, RZ ;  /* 0x00044800020a7810 */ /* 0x000fe40007fde0ff */
[----:B------:R-:W-:-:S02]  /*69e0*/  SHF.R.U64 R5, R5, 0x3, RZ ;  /* 0x0000000305057819 */ /* 0x000fc400000012ff */
[----:B------:R-:W-:Y:S02]  /*69f0*/  LOP3.LUT R11, R10, 0x380, RZ, 0xc0, !PT ;  /* 0x000003800a0b7812 */ /* 0x000fe400078ec0ff */
[----:B------:R-:W-:Y:S01]  /*6a00*/  LOP3.LUT R4, R5, R4, RZ, 0x3c, !PT ;  /* 0x0000000405047212 */ /* 0x000fe200078e3cff */
[----:B------:R-:W-:Y:S01]  /*6a10*/  IMAD.X R5, RZ, RZ, R0, P2 ;  /* 0x000000ffff057224 */ /* 0x000fe200010e0600 */
[----:B------:R-:W-:-:S04]  /*6a20*/  SHF.R.U64 R11, R11, 0x3, RZ ;  /* 0x000000030b0b7819 */ /* 0x000fc800000012ff */
[----:B------:R2:W-:Y:S01]  /*6a30*/  ST.E desc[UR28][R4.64], R24 ;  /* 0x0000001804007985 */ /* 0x0005e2000c10191c */
[----:B------:R-:W-:Y:S01]  /*6a40*/  LOP3.LUT R10, R11, R10, RZ, 0x3c, !PT ;  /* 0x0000000a0b0a7212 */ /* 0x000fe200078e3cff */
[----:B------:R-:W-:Y:S02]  /*6a50*/  IMAD.X R11, RZ, RZ, R0, P6 ;  /* 0x000000ffff0b7224 */ /* 0x000fe400030e0600 */
[----:B------:R3:W-:Y:S01]  /*6a60*/  ST.E desc[UR28][R4.64+0x4], R25 ;  /* 0x0000041904007985 */ /* 0x0007e2000c10191c */
[C---:B--2---:R-:W-:Y:S02]  /*6a70*/  IADD3 R24, P6, R2.reuse, 0x46840, RZ ;  /* 0x0004684002187810 */ /* 0x044fe40007fde0ff */
[----:B---3--:R-:W-:Y:S02]  /*6a80*/  IADD3 R4, P2, R2, 0x46000, RZ ;  /* 0x0004600002047810 */ /* 0x008fe40007f5e0ff */
[----:B------:R-:W-:Y:S02]  /*6a90*/  LOP3.LUT R25, R24, 0x380, RZ, 0xc0, !PT ;  /* 0x0000038018197812 */ /* 0x000fe400078ec0ff */
[----:B------:R-:W-:-:S02]  /*6aa0*/  LOP3.LUT R5, R4, 0x380, RZ, 0xc0, !PT ;  /* 0x0000038004057812 */ /* 0x000fc400078ec0ff */
[----:B------:R-:W-:Y:S02]  /*6ab0*/  SHF.R.U64 R25, R25, 0x3, RZ ;  /* 0x0000000319197819 */ /* 0x000fe400000012ff */
[----:B------:R-:W-:Y:S02]  /*6ac0*/  SHF.R.U64 R5, R5, 0x3, RZ ;  /* 0x0000000305057819 */ /* 0x000fe400000012ff */
[----:B------:R-:W-:Y:S01]  /*6ad0*/  LOP3.LUT R24, R25, R24, RZ, 0x3c, !PT ;  /* 0x0000001819187212 */ /* 0x000fe200078e3cff */
[--C-:B------:R-:W-:Y:S01]  /*6ae0*/  IMAD.X R25, RZ, RZ, R0.reuse, P6 ;  /* 0x000000ffff197224 */ /* 0x100fe200030e0600 */
[----:B------:R-:W-:Y:S01]  /*6af0*/  LOP3.LUT R4, R5, R4, RZ, 0x3c, !PT ;  /* 0x0000000405047212 */ /* 0x000fe200078e3cff */
[----:B------:R-:W-:Y:S01]  /*6b00*/  IMAD.X R5, RZ, RZ, R0, P2 ;  /* 0x000000ffff057224 */ /* 0x000fe200010e0600 */
[----:B------:R-:W-:-:S04]  /*6b10*/  IADD3 R14, P6, R2, 0x44c20, RZ ;  /* 0x00044c20020e7810 */ /* 0x000fc80007fde0ff */
[----:B------:R2:W-:Y:S01]  /*6b20*/  ST.E desc[UR28][R4.64], R26 ;  /* 0x0000001a04007985 */ /* 0x0005e2000c10191c */
[----:B------:R-:W-:-:S03]  /*6b30*/  LOP3.LUT R15, R14, 0x380, RZ, 0xc0, !PT ;  /* 0x000003800e0f7812 */ /* 0x000fc600078ec0ff */
[----:B------:R3:W-:Y:S01]  /*6b40*/  ST.E desc[UR28][R4.64+0x4], R27 ;  /* 0x0000041b04007985 */ /* 0x0007e2000c10191c */
[----:B------:R-:W-:-:S04]  /*6b50*/  SHF.R.U64 R15, R15, 0x3, RZ ;  /* 0x000000030f0f7819 */ /* 0x000fc800000012ff */
[----:B------:R-:W-:Y:S01]  /*6b60*/  LOP3.LUT R14, R15, R14, RZ, 0x3c, !PT ;  /* 0x0000000e0f0e7212 */ /* 0x000fe200078e3cff */
[----:B------:R-:W-:Y:S01]  /*6b70*/  IMAD.X R15, RZ, RZ, R0, P6 ;  /* 0x000000ffff0f7224 */ /* 0x000fe200030e0600 */
[C---:B--2---:R-:W-:Y:S02]  /*6b80*/  IADD3 R26, P5, R2.reuse, 0x44840, RZ ;  /* 0x00044840021a7810 */ /* 0x044fe40007fbe0ff */
[----:B---3--:R-:W-:Y:S02]  /*6b90*/  IADD3 R4, P2, R2, 0x44020, RZ ;  /* 0x0004402002047810 */ /* 0x008fe40007f5e0ff */
[----:B------:R-:W-:Y:S02]  /*6ba0*/  LOP3.LUT R27, R26, 0x380, RZ, 0xc0, !PT ;  /* 0x000003801a1b7812 */ /* 0x000fe400078ec0ff */
[----:B------:R-:W-:Y:S02]  /*6bb0*/  LOP3.LUT R5, R4, 0x380, RZ, 0xc0, !PT ;  /* 0x0000038004057812 */ /* 0x000fe400078ec0ff */
[----:B------:R-:W-:-:S02]  /*6bc0*/  SHF.R.U64 R27, R27, 0x3, RZ ;  /* 0x000000031b1b7819 */ /* 0x000fc400000012ff */
[----:B------:R-:W-:Y:S02]  /*6bd0*/  SHF.R.U64 R5, R5, 0x3, RZ ;  /* 0x0000000305057819 */ /* 0x000fe400000012ff */
[----:B------:R-:W-:Y:S01]  /*6be0*/  LOP3.LUT R26, R27, R26, RZ, 0x3c, !PT ;  /* 0x0000001a1b1a7212 */ /* 0x000fe200078e3cff */
[--C-:B------:R-:W-:Y:S01]  /*6bf0*/  IMAD.X R27, RZ, RZ, R0.reuse, P5 ;  /* 0x000000ffff1b7224 */ /* 0x100fe200028e0600 */
[----:B------:R-:W-:Y:S01]  /*6c00*/  LOP3.LUT R4, R5, R4, RZ, 0x3c, !PT ;  /* 0x0000000405047212 */ /* 0x000fe200078e3cff */
[----:B------:R-:W-:Y:S01]  /*6c10*/  IMAD.X R5, RZ, RZ, R0, P2 ;  /* 0x000000ffff057224 */ /* 0x000fe200010e0600 */
[----:B------:R-:W-:-:S04]  /*6c20*/  IADD3 R16, P5, R2, 0x46c00, RZ ;  /* 0x00046c0002107810 */ /* 0x000fc80007fbe0ff */
[----:B------:R-:W-:Y:S01]  /*6c30*/  ST.E desc[UR28][R4.64], R28 ;  /* 0x0000001c04007985 */ /* 0x000fe2000c10191c */
[----:B------:R-:W-:-:S03]  /*6c40*/  LOP3.LUT R17, R16, 0x380, RZ, 0xc0, !PT ;  /* 0x0000038010117812 */ /* 0x000fc600078ec0ff */
[----:B------:R2:W-:Y:S01]  /*6c50*/  ST.E desc[UR28][R4.64+0x4], R29 ;  /* 0x0000041d04007985 */ /* 0x0005e2000c10191c */
[----:B------:R-:W-:-:S04]  /*6c60*/  SHF.R.U64 R17, R17, 0x3, RZ ;  /* 0x0000000311117819 */ /* 0x000fc800000012ff */
[----:B------:R-:W-:Y:S01]  /*6c70*/  LOP3.LUT R16, R17, R16, RZ, 0x3c, !PT ;  /* 0x0000001011107212 */ /* 0x000fe200078e3cff */
[----:B------:R-:W-:Y:S01]  /*6c80*/  IMAD.X R17, RZ, RZ, R0, P5 ;  /* 0x000000ffff117224 */ /* 0x000fe200028e0600 */
[----:B--2---:R-:W-:-:S04]  /*6c90*/  IADD3 R4, P2, R2, 0x46020, RZ ;  /* 0x0004602002047810 */ /* 0x004fc80007f5e0ff */
[----:B------:R-:W-:-:S04]  /*6ca0*/  LOP3.LUT R5, R4, 0x380, RZ, 0xc0, !PT ;  /* 0x0000038004057812 */ /* 0x000fc800078ec0ff */
[----:B------:R-:W-:-:S04]  /*6cb0*/  SHF.R.U64 R5, R5, 0x3, RZ ;  /* 0x0000000305057819 */ /* 0x000fc800000012ff */
[----:B------:R-:W-:Y:S01]  /*6cc0*/  LOP3.LUT R4, R5, R4, RZ, 0x3c, !PT ;  /* 0x0000000405047212 */ /* 0x000fe200078e3cff */
[----:B------:R-:W-:-:S05]  /*6cd0*/  IMAD.X R5, RZ, RZ, R0, P2 ;  /* 0x000000ffff057224 */ /* 0x000fca00010e0600 */
[----:B------:R-:W-:Y:S04]  /*6ce0*/  ST.E desc[UR28][R4.64], R30 ;  /* 0x0000001e04007985 */ /* 0x000fe8000c10191c */
[----:B------:R2:W-:Y:S02]  /*6cf0*/  ST.E desc[UR28][R4.64+0x4], R31 ;  /* 0x0000041f04007985 */ /* 0x0005e4000c10191c */
        /* <DEDUP_REMOVED lines=60> */
[----:B------:R-:W-:Y:S01]  /*70c0*/  IMAD.X R5, RZ, RZ, R0, P2 ;  /* 0x000000ffff057224 */ /* 0x000fe200010e0600 */
[----:B------:R-:W-:-:S04]  /*70d0*/  IADD3 R6, P2, R2, 0x46440, RZ ;  /* 0x0004644002067810 */ /* 0x000fc80007f5e0ff */
[----:B------:R-:W-:Y:S01]  /*70e0*/  LOP3.LUT R7, R6, 0x380, RZ, 0xc0, !PT ;  /* 0x0000038006077812 */ /* 0x000fe200078ec0ff */
[----:B------:R-:W-:Y:S03]  /*70f0*/  ST.E desc[UR28][R4.64], R48 ;  /* 0x0000003004007985 */ /* 0x000fe6000c10191c */
[----:B------:R-:W-:Y:S01]  /*7100*/  SHF.R.U64 R7, R7, 0x3, RZ ;  /* 0x0000000307077819 */ /* 0x000fe200000012ff */
[----:B------:R2:W-:Y:S03]  /*7110*/  ST.E desc[UR28][R4.64+0x4], R49 ;  /* 0x0000043104007985 */ /* 0x0005e6000c10191c */
[----:B------:R-:W-:Y:S01]  /*7120*/  LOP3.LUT R6, R7, R6, RZ, 0x3c, !PT ;  /* 0x0000000607067212 */ /* 0x000fe200078e3cff */
[----:B------:R-:W-:Y:S01]  /*7130*/  IMAD.X R7, RZ, RZ, R0, P2 ;  /* 0x000000ffff077224 */ /* 0x000fe200010e0600 */
[----:B------:R-:W-:-:S04]  /*7140*/  IADD3 R8, P2, R2, 0x46800, RZ ;  /* 0x0004680002087810 */ /* 0x000fc80007f5e0ff */
[----:B------:R-:W-:Y:S01]  /*7150*/  ST.E desc[UR28][R6.64], R50 ;  /* 0x0000003206007985 */ /* 0x000fe2000c10191c */
[----:B------:R-:W-:Y:S02]  /*7160*/  LOP3.LUT R9, R8, 0x380, RZ, 0xc0, !PT ;  /* 0x0000038008097812 */ /* 0x000fe400078ec0ff */
[----:B--2---:R-:W-:Y:S01]  /*7170*/  IADD3 R4, P3, R2, 0x44460, RZ ;  /* 0x0004446002047810 */ /* 0x004fe20007f7e0ff */
[----:B------:R2:W-:Y:S01]  /*7180*/  ST.E desc[UR28][R6.64+0x4], R51 ;  /* 0x0000043306007985 */ /* 0x0005e2000c10191c */
[----:B------:R-:W-:Y:S02]  /*7190*/  SHF.R.U64 R9, R9, 0x3, RZ ;  /* 0x0000000309097819 */ /* 0x000fe400000012ff */
[----:B------:R-:W-:Y:S02]  /*71a0*/  LOP3.LUT R5, R4, 0x380, RZ, 0xc0, !PT ;  /* 0x0000038004057812 */ /* 0x000fe400078ec0ff */
[----:B------:R-:W-:Y:S01]  /*71b0*/  LOP3.LUT R8, R9, R8, RZ, 0x3c, !PT ;  /* 0x0000000809087212 */ /* 0x000fe200078e3cff */
[----:B------:R-:W-:Y:S01]  /*71c0*/  IMAD.X R9, RZ, RZ, R0, P2 ;  /* 0x000000ffff097224 */ /* 0x000fe200010e0600 */
[----:B------:R-:W-:-:S02]  /*71d0*/  SHF.R.U64 R5, R5, 0x3, RZ ;  /* 0x0000000305057819 */ /* 0x000fc400000012ff */
[----:B------:R-:W-:Y:S02]  /*71e0*/  IADD3 R22, P2, R2, 0x44860, RZ ;  /* 0x0004486002167810 */ /* 0x000fe40007f5e0ff */
[----:B------:R-:W-:Y:S01]  /*71f0*/  LOP3.LUT R4, R5, R4, RZ, 0x3c, !PT ;  /* 0x0000000405047212 */ /* 0x000fe200078e3cff */
[----:B------:R-:W-:Y:S01]  /*7200*/  IMAD.X R5, RZ, RZ, R0, P3 ;  /* 0x000000ffff057224 */ /* 0x000fe200018e0600 */
[----:B--2---:R-:W-:Y:S02]  /*7210*/  LOP3.LUT R6, R3, 0x380, RZ, 0xc0, !PT ;  /* 0x0000038003067812 */ /* 0x004fe400078ec0ff */
[----:B------:R-:W-:Y:S02]  /*7220*/  LOP3.LUT R23, R22, 0x380, RZ, 0xc0, !PT ;  /* 0x0000038016177812 */ /* 0x000fe400078ec0ff */
[----:B------:R-:W-:Y:S01]  /*7230*/  SHF.R.U64 R6, R6, 0x3, RZ ;  /* 0x0000000306067819 */ /* 0x000fe200000012ff */
[----:B------:R-:W-:Y:S01]  /*7240*/  ST.E desc[UR28][R4.64], R52 ;  /* 0x0000003404007985 */ /* 0x000fe2000c10191c */
[----:B------:R-:W-:-:S03]  /*7250*/  SHF.R.U64 R23, R23, 0x3, RZ ;  /* 0x0000000317177819 */ /* 0x000fc600000012ff */
[----:B------:R2:W-:Y:S01]  /*7260*/  ST.E desc[UR28][R4.64+0x4], R53 ;  /* 0x0000043504007985 */ /* 0x0005e2000c10191c */
[----:B------:R-:W-:Y:S01]  /*7270*/  LOP3.LUT R22, R23, R22, RZ, 0x3c, !PT ;  /* 0x0000001617167212 */ /* 0x000fe200078e3cff */
[----:B------:R-:W-:Y:S01]  /*7280*/  IMAD.X R23, RZ, RZ, R0, P2 ;  /* 0x000000ffff177224 */ /* 0x000fe200010e0600 */
[----:B------:R-:W-:-:S04]  /*7290*/  IADD3 R12, P2, R2, 0x46c20, RZ ;  /* 0x00046c20020c7810 */ /* 0x000fc80007f5e0ff */
[----:B------:R-:W-:-:S04]  /*72a0*/  LOP3.LUT R13, R12, 0x380, RZ, 0xc0, !PT ;  /* 0x000003800c0d7812 */ /* 0x000fc800078ec0ff */
[----:B------:R-:W-:Y:S01]  /*72b0*/  SHF.R.U64 R13, R13, 0x3, RZ ;  /* 0x000000030d0d7819 */ /* 0x000fe200000012ff */
[--C-:B--2---:R-:W-:Y:S01]  /*72c0*/  IMAD.X R5, RZ, RZ, R0.reuse, P4 ;  /* 0x000000ffff057224 */ /* 0x104fe200020e0600 */
[----:B------:R-:W-:Y:S02]  /*72d0*/  LOP3.LUT R4, R6, R3, RZ, 0x3c, !PT ;  /* 0x0000000306047212 */ /* 0x000fe400078e3cff */
[----:B------:R-:W-:Y:S02]  /*72e0*/  IADD3 R6, P3, R2, 0x44820, RZ ;  /* 0x0004482002067810 */ /* 0x000fe40007f7e0ff */
[----:B------:R-:W-:Y:S01]  /*72f0*/  LOP3.LUT R12, R13, R12, RZ, 0x3c, !PT ;  /* 0x0000000c0d0c7212 */ /* 0x000fe200078e3cff */
[----:B------:R-:W-:Y:S01]  /*7300*/  ST.E desc[UR28][R4.64], R54 ;  /* 0x0000003604007985 */ /* 0x000fe2000c10191c */
[----:B------:R-:W-:Y:S01]  /*7310*/  LOP3.LUT R7, R6, 0x380, RZ, 0xc0, !PT ;  /* 0x0000038006077812 */ /* 0x000fe200078ec0ff */
[----:B------:R-:W-:Y:S01]  /*7320*/  IMAD.X R13, RZ, RZ, R0, P2 ;  /* 0x000000ffff0d7224 */ /* 0x000fe200010e0600 */
[----:B------:R-:W-:Y:S01]  /*7330*/  IADD3 R52, P2, R2, 0x45000, RZ ;  /* 0x0004500002347810 */ /* 0x000fe20007f5e0ff */
[----:B------:R2:W-:Y:S01]  /*7340*/  ST.E desc[UR28][R4.64+0x4], R55 ;  /* 0x0000043704007985 */ /* 0x0005e2000c10191c */
[----:B------:R-:W-:-:S02]  /*7350*/  SHF.R.U64 R7, R7, 0x3, RZ ;  /* 0x0000000307077819 */ /* 0x000fc400000012ff */
[----:B------:R-:W-:Y:S01]  /*7360*/  LOP3.LUT R53, R52, 0x380, RZ, 0xc0, !PT ;  /* 0x0000038034357812 */ /* 0x000fe200078ec0ff */
[----:B------:R-:W-:Y:S01]  /*7370*/  ST.E desc[UR28][R10.64], R56 ;  /* 0x000000380a007985 */ /* 0x000fe2000c10191c */
[----:B------:R-:W-:Y:S01]  /*7380*/  LOP3.LUT R6, R7, R6, RZ, 0x3c, !PT ;  /* 0x0000000607067212 */ /* 0x000fe200078e3cff */
[----:B------:R-:W-:Y:S01]  /*7390*/  IMAD.X R7, RZ, RZ, R0, P3 ;  /* 0x000000ffff077224 */ /* 0x000fe200018e0600 */
[----:B------:R-:W-:Y:S01]  /*73a0*/  IADD3 R20, P3, R2, 0x46860, RZ ;  /* 0x0004686002147810 */ /* 0x000fe20007f7e0ff */
[----:B------:R3:W-:Y:S01]  /*73b0*/  ST.E desc[UR28][R10.64+0x4], R57 ;  /* 0x000004390a007985 */ /* 0x0007e2000c10191c */
[----:B------:R-:W-:Y:S02]  /*73c0*/  SHF.R.U64 R53, R53, 0x3, RZ ;  /* 0x0000000335357819 */ /* 0x000fe400000012ff */
[----:B------:R-:W-:Y:S01]  /*73d0*/  LOP3.LUT R21, R20, 0x380, RZ, 0xc0, !PT ;  /* 0x0000038014157812 */ /* 0x000fe200078ec0ff */
[----:B------:R-:W-:Y:S01]  /*73e0*/  ST.E desc[UR28][R8.64], R58 ;  /* 0x0000003a08007985 */ /* 0x000fe2000c10191c */
[----:B--2---:R-:W-:-:S02]  /*73f0*/  IADD3 R4, P4, R2, 0x46820, RZ ;  /* 0x0004682002047810 */ /* 0x004fc40007f9e0ff */
[----:B------:R-:W-:Y:S01]  /*7400*/  SHF.R.U64 R21, R21, 0x3, RZ ;  /* 0x0000000315157819 */ /* 0x000fe200000012ff */
[----:B------:R2:W-:Y:S01]  /*7410*/  ST.E desc[UR28][R8.64+0x4], R59 ;  /* 0x0000043b08007985 */ /* 0x0005e2000c10191c */
[----:B------:R-:W-:Y:S02]  /*7420*/  LOP3.LUT R5, R4, 0x380, RZ, 0xc0, !PT ;  /* 0x0000038004057812 */ /* 0x000fe400078ec0ff */
[----:B------:R-:W-:Y:S01]  /*7430*/  LOP3.LUT R20, R21, R20, RZ, 0x3c, !PT ;  /* 0x0000001415147212 */ /* 0x000fe200078e3cff */
[--C-:B------:R-:W-:Y:S01]  /*7440*/  IMAD.X R21, RZ, RZ, R0.reuse, P3 ;  /* 0x000000ffff157224 */ /* 0x100fe200018e0600 */
[----:B------:R-:W-:Y:S01]  /*7450*/  SHF.R.U64 R5, R5, 0x3, RZ ;  /* 0x0000000305057819 */ /* 0x000fe200000012ff */
[----:B------:R-:W-:Y:S01]  /*7460*/  ST.E desc[UR28][R6.64], R60 ;  /* 0x0000003c06007985 */ /* 0x000fe2000c10191c */
[C---:B---3--:R-:W-:Y:S02]  /*7470*/  IADD3 R10, P3, R2.reuse, 0x44c40, RZ ;  /* 0x00044c40020a7810 */ /* 0x048fe40007f7e0ff */
[----:B------:R-:W-:Y:S01]  /*7480*/  LOP3.LUT R4, R5, R4, RZ, 0x3c, !PT ;  /* 0x0000000405047212 */ /* 0x000fe200078e3cff */
[----:B------:R-:W-:Y:S01]  /*7490*/  IMAD.X R5, RZ, RZ, R0, P4 ;  /* 0x000000ffff057224 */ /* 0x000fe200020e0600 */
[----:B------:R-:W-:Y:S01]  /*74a0*/  IADD3 R18, P4, R2, 0x44c00, RZ ;  /* 0x00044c0002127810 */ /* 0x000fe20007f9e0ff */
[----:B------:R3:W-:Y:S01]  /*74b0*/  ST.E desc[UR28][R6.64+0x4], R61 ;  /* 0x0000043d06007985 */ /* 0x0007e2000c10191c */
[----:B------:R-:W-:-:S02]  /*74c0*/  LOP3.LUT R11, R10, 0x380, RZ, 0xc0, !PT ;  /* 0x000003800a0b7812 */ /* 0x000fc400078ec0ff */
[----:B------:R-:W-:Y:S01]  /*74d0*/  LOP3.LUT R19, R18, 0x380, RZ, 0xc0, !PT ;  /* 0x0000038012137812 */ /* 0x000fe200078ec0ff */
[----:B------:R-:W-:Y:S01]  /*74e0*/  ST.E desc[UR28][R4.64], R62 ;  /* 0x0000003e04007985 */ /* 0x000fe2000c10191c */
[----:B------:R-:W-:Y:S02]  /*74f0*/  SHF.R.U64 R11, R11, 0x3, RZ ;  /* 0x000000030b0b7819 */ /* 0x000fe400000012ff */
[----:B------:R-:W-:Y:S01]  /*7500*/  SHF.R.U64 R19, R19, 0x3, RZ ;  /* 0x0000000313137819 */ /* 0x000fe200000012ff */
[----:B------:R4:W-:Y:S01]  /*7510*/  ST.E desc[UR28][R4.64+0x4], R63 ;  /* 0x0000043f04007985 */ /* 0x0009e2000c10191c */
[----:B------:R-:W-:Y:S01]  /*7520*/  LOP3.LUT R10, R11, R10, RZ, 0x3c, !PT ;  /* 0x0000000a0b0a7212 */ /* 0x000fe200078e3cff */
[--C-:B------:R-:W-:Y:S01]  /*7530*/  IMAD.X R11, RZ, RZ, R0.reuse, P3 ;  /* 0x000000ffff0b7224 */ /* 0x100fe200018e0600 */
[----:B------:R-:W-:Y:S01]  /*7540*/  LOP3.LUT R18, R19, R18, RZ, 0x3c, !PT ;  /* 0x0000001213127212 */ /* 0x000fe200078e3cff */
[----:B------:R-:W-:Y:S01]  /*7550*/  IMAD.X R19, RZ, RZ, R0, P4 ;  /* 0x000000ffff137224 */ /* 0x000fe200020e0600 */
[C---:B--2---:R-:W-:Y:S01]  /*7560*/  IADD3 R8, P4, R2.reuse, 0x46c40, RZ ;  /* 0x00046c4002087810 */ /* 0x044fe20007f9e0ff */
[----:B------:R2:W-:Y:S01]  /*7570*/  ST.E desc[UR28][R26.64], R64 ;  /* 0x000000401a007985 */ /* 0x0005e2000c10191c */
[----:B---3--:R-:W-:-:S02]  /*7580*/  IADD3 R6, P5, R2, 0x44c60, RZ ;  /* 0x00044c6002067810 */ /* 0x008fc40007fbe0ff */
[----:B------:R-:W-:Y:S01]  /*7590*/  LOP3.LUT R9, R8, 0x380, RZ, 0xc0, !PT ;  /* 0x0000038008097812 */ /* 0x000fe200078ec0ff */
[----:B------:R3:W-:Y:S01]  /*75a0*/  ST.E desc[UR28][R26.64+0x4], R65 ;  /* 0x000004411a007985 */ /* 0x0007e2000c10191c */
[C---:B------:R-:W-:Y:S02]  /*75b0*/  IADD3 R50, P3, R2.reuse, 0x47000, RZ ;  /* 0x0004700002327810 */ /* 0x040fe40007f7e0ff */
[----:B----4-:R-:W-:Y:S01]  /*75c0*/  IADD3 R4, P6, R2, 0x46c60, RZ ;  /* 0x00046c6002047810 */ /* 0x010fe20007fde0ff */
[----:B------:R-:W-:Y:S01]  /*75d0*/  ST.E desc[UR28][R24.64], R66 ;  /* 0x0000004218007985 */ /* 0x000fe2000c10191c */
[----:B------:R-:W-:Y:S02]  /*75e0*/  LOP3.LUT R7, R6, 0x380, RZ, 0xc0, !PT ;  /* 0x0000038006077812 */ /* 0x000fe400078ec0ff */
[----:B------:R-:W-:Y:S01]  /*75f0*/  LOP3.LUT R5, R4, 0x380, RZ, 0xc0, !PT ;  /* 0x0000038004057812 */ /* 0x000fe200078ec0ff */
[----:B------:R4:W-:Y:S01]  /*7600*/  ST.E desc[UR28][R24.64+0x4], R67 ;  /* 0x0000044318007985 */ /* 0x0009e2000c10191c */
[----:B------:R-:W-:-:S02]  /*7610*/  SHF.R.U64 R9, R9, 0x3, RZ ;  /* 0x0000000309097819 */ /* 0x000fc400000012ff */
[----:B------:R-:W-:Y:S01]  /*7620*/  LOP3.LUT R51, R50, 0x380, RZ, 0xc0, !PT ;  /* 0x0000038032337812 */ /* 0x000fe200078ec0ff */
[----:B------:R-:W-:Y:S01]  /*7630*/  ST.E desc[UR28][R22.64], R68 ;  /* 0x0000004416007985 */ /* 0x000fe2000c10191c */
[----:B------:R-:W-:Y:S02]  /*7640*/  SHF.R.U64 R7, R7, 0x3, RZ ;  /* 0x0000000307077819 */ /* 0x000fe400000012ff */
[----:B------:R-:W-:Y:S01]  /*7650*/  SHF.R.U64 R5, R5, 0x3, RZ ;  /* 0x0000000305057819 */ /* 0x000fe200000012ff */
[----:B------:R1:W-:Y:S01]  /*7660*/  ST.E desc[UR28][R22.64+0x4], R69 ;  /* 0x0000044516007985 */ /* 0x0003e2000c10191c */
[----:B------:R-:W-:Y:S01]  /*7670*/  LOP3.LUT R8, R9, R8, RZ, 0x3c, !PT ;  /* 0x0000000809087212 */ /* 0x000fe200078e3cff */
[--C-:B------:R-:W-:Y:S01]  /*7680*/  IMAD.X R9, RZ, RZ, R0.reuse, P4 ;  /* 0x000000ffff097224 */ /* 0x100fe200020e0600 */
[----:B------:R-:W-:Y:S01]  /*7690*/  SHF.R.U64 R51, R51, 0x3, RZ ;  /* 0x0000000333337819 */ /* 0x000fe200000012ff */
[----:B------:R-:W-:Y:S01]  /*76a0*/  ST.E desc[UR28][R20.64], R70 ;  /* 0x0000004614007985 */ /* 0x000fe2000c10191c */
[----:B------:R-:W-:Y:S01]  /*76b0*/  LOP3.LUT R6, R7, R6, RZ, 0x3c, !PT ;  /* 0x0000000607067212 */ /* 0x000fe200078e3cff */
[--C-:B------:R-:W-:Y:S01]  /*76c0*/  IMAD.X R7, RZ, RZ, R0.reuse, P5 ;  /* 0x000000ffff077224 */ /* 0x100fe200028e0600 */
[----:B------:R-:W-:Y:S01]  /*76d0*/  LOP3.LUT R4, R5, R4, RZ, 0x3c, !PT ;  /* 0x0000000405047212 */ /* 0x000fe200078e3cff */
[--C-:B------:R-:W-:Y:S01]  /*76e0*/  IMAD.X R5, RZ, RZ, R0.reuse, P6 ;  /* 0x000000ffff057224 */ /* 0x100fe200030e0600 */
[C---:B------:R-:W-:Y:S01]  /*76f0*/  IADD3 R48, P4, R2.reuse, 0x45020, RZ ;  /* 0x0004502002307810 */ /* 0x040fe20007f9e0ff */
[----:B------:R1:W-:Y:S01]  /*7700*/  ST.E desc[UR28][R20.64+0x4], R71 ;  /* 0x0000044714007985 */ /* 0x0003e2000c10191c */
[----:B------:R-:W-:Y:S01]  /*7710*/  LOP3.LUT R52, R53, R52, RZ, 0x3c, !PT ;  /* 0x0000003435347212 */ /* 0x000fe200078e3cff */
[--C-:B------:R-:W-:Y:S01]  /*7720*/  IMAD.X R53, RZ, RZ, R0.reuse, P2 ;  /* 0x000000ffff357224 */ /* 0x100fe200010e0600 */
[C---:B------:R-:W-:Y:S01]  /*7730*/  IADD3 R46, P5, R2.reuse, 0x47020, RZ ;  /* 0x00047020022e7810 */ /* 0x040fe20007fbe0ff */
[----:B------:R-:W-:Y:S01]  /*7740*/  ST.E desc[UR28][R18.64], R72 ;  /* 0x0000004812007985 */ /* 0x000fe2000c10191c */
[----:B------:R-:W-:Y:S01]  /*7750*/  LOP3.LUT R50, R51, R50, RZ, 0x3c, !PT ;  /* 0x0000003233327212 */ /* 0x000fe200078e3cff */
[----:B------:R-:W-:Y:S01]  /*7760*/  IMAD.X R51, RZ, RZ, R0, P3 ;  /* 0x000000ffff337224 */ /* 0x000fe200018e0600 */
[C---:B--2---:R-:W-:Y:S01]  /*7770*/  IADD3 R64, P6, R2.reuse, 0x45040, RZ ;  /* 0x0004504002407810 */ /* 0x044fe20007fde0ff */
[----:B------:R2:W-:Y:S01]  /*7780*/  ST.E desc[UR28][R18.64+0x4], R73 ;  /* 0x0000044912007985 */ /* 0x0005e2000c10191c */
[----:B------:R-:W-:-:S02]  /*7790*/  IADD3 R62, P2, R2, 0x47040, RZ ;  /* 0x00047040023e7810 */ /* 0x000fc40007f5e0ff */
[----:B------:R-:W-:Y:S01]  /*77a0*/  LOP3.LUT R49, R48, 0x380, RZ, 0xc0, !PT ;  /* 0x0000038030317812 */ /* 0x000fe200078ec0ff */
[----:B------:R-:W-:Y:S01]  /*77b0*/  ST.E desc[UR28][R16.64], R74 ;  /* 0x0000004a10007985 */ /* 0x000fe2000c10191c */
[----:B------:R-:W-:Y:S02]  /*77c0*/  IADD3 R60, P3, R2, 0x45060, RZ ;  /* 0x00045060023c7810 */ /* 0x000fe40007f7e0ff */
[----:B------:R-:W-:Y:S01]  /*77d0*/  LOP3.LUT R47, R46, 0x380, RZ, 0xc0, !PT ;  /* 0x000003802e2f7812 */ /* 0x000fe200078ec0ff */
[----:B------:R2:W-:Y:S01]  /*77e0*/  ST.E desc[UR28][R16.64+0x4], R75 ;  /* 0x0000044b10007985 */ /* 0x0005e2000c10191c */
[----:B---3--:R-:W-:Y:S02]  /*77f0*/  LOP3.LUT R65, R64, 0x380, RZ, 0xc0, !PT ;  /* 0x0000038040417812 */ /* 0x008fe400078ec0ff */
[----:B------:R-:W-:Y:S01]  /*7800*/  LOP3.LUT R63, R62, 0x380, RZ, 0xc0, !PT ;  /* 0x000003803e3f7812 */ /* 0x000fe200078ec0ff */
[----:B------:R-:W-:Y:S01]  /*7810*/  ST.E desc[UR28][R14.64], R76 ;  /* 0x0000004c0e007985 */ /* 0x000fe2000c10191c */
[----:B------:R-:W-:-:S02]  /*7820*/  SHF.R.U64 R49, R49, 0x3, RZ ;  /* 0x0000000331317819 */ /* 0x000fc400000012ff */
[----:B------:R-:W-:Y:S01]  /*7830*/  LOP3.LUT R61, R60, 0x380, RZ, 0xc0, !PT ;  /* 0x000003803c3d7812 */ /* 0x000fe200078ec0ff */
[----:B------:R3:W-:Y:S01]  /*7840*/  ST.E desc[UR28][R14.64+0x4], R77 ;  /* 0x0000044d0e007985 */ /* 0x0007e2000c10191c */
[----:B------:R-:W-:Y:S02]  /*7850*/  SHF.R.U64 R47, R47, 0x3, RZ ;  /* 0x000000032f2f7819 */ /* 0x000fe400000012ff */
[----:B------:R-:W-:Y:S01]  /*7860*/  SHF.R.U64 R65, R65, 0x3, RZ ;  /* 0x0000000341417819 */ /* 0x000fe200000012ff */
[----:B------:R-:W-:Y:S01]  /*7870*/  ST.E desc[UR28][R12.64], R78 ;  /* 0x0000004e0c007985 */ /* 0x000fe2000c10191c */
[----:B------:R-:W-:Y:S02]  /*7880*/  SHF.R.U64 R63, R63, 0x3, RZ ;  /* 0x000000033f3f7819 */ /* 0x000fe400000012ff */
[----:B------:R-:W-:Y:S01]  /*7890*/  LOP3.LUT R48, R49, R48, RZ, 0x3c, !PT ;  /* 0x0000003031307212 */ /* 0x000fe200078e3cff */
[--C-:B------:R-:W-:Y:S01]  /*78a0*/  IMAD.X R49, RZ, RZ, R0.reuse, P4 ;  /* 0x000000ffff317224 */ /* 0x100fe200020e0600 */
[----:B------:R-:W-:Y:S01]  /*78b0*/  SHF.R.U64 R61, R61, 0x3, RZ ;  /* 0x000000033d3d7819 */ /* 0x000fe200000012ff */
[----:B------:R3:W-:Y:S01]  /*78c0*/  ST.E desc[UR28][R12.64+0x4], R79 ;  /* 0x0000044f0c007985 */ /* 0x0007e2000c10191c */
[----:B------:R-:W-:Y:S01]  /*78d0*/  LOP3.LUT R46, R47, R46, RZ, 0x3c, !PT ;  /* 0x0000002e2f2e7212 */ /* 0x000fe200078e3cff */
[--C-:B------:R-:W-:Y:S01]  /*78e0*/  IMAD.X R47, RZ, RZ, R0.reuse, P5 ;  /* 0x000000ffff2f7224 */ /* 0x100fe200028e0600 */
[----:B------:R-:W-:Y:S01]  /*78f0*/  LOP3.LUT R64, R65, R64, RZ, 0x3c, !PT ;  /* 0x0000004041407212 */ /* 0x000fe200078e3cff */
[--C-:B------:R-:W-:Y:S01]  /*7900*/  IMAD.X R65, RZ, RZ, R0.reuse, P6 ;  /* 0x000000ffff417224 */ /* 0x100fe200030e0600 */
[C---:B------:R-:W-:Y:S01]  /*7910*/  IADD3 R58, P4, R2.reuse, 0x47060, RZ ;  /* 0x00047060023a7810 */ /* 0x040fe20007f9e0ff */
[----:B------:R-:W-:Y:S01]  /*7920*/  ST.E desc[UR28][R10.64], R80 ;  /* 0x000000500a007985 */ /* 0x000fe2000c10191c */
[----:B------:R-:W-:Y:S01]  /*7930*/  LOP3.LUT R62, R63, R62, RZ, 0x3c, !PT ;  /* 0x0000003e3f3e7212 */ /* 0x000fe200078e3cff */
[----:B------:R-:W-:Y:S01]  /*7940*/  IMAD.X R63, RZ, RZ, R0, P2 ;  /* 0x000000ffff3f7224 */ /* 0x000fe200010e0600 */
[C---:B------:R-:W-:Y:S01]  /*7950*/  IADD3 R56, P5, R2.reuse, 0x45400, RZ ;  /* 0x0004540002387810 */ /* 0x040fe20007fbe0ff */
[----:B------:R3:W-:Y:S01]  /*7960*/  ST.E desc[UR28][R10.64+0x4], R81 ;  /* 0x000004510a007985 */ /* 0x0007e2000c10191c */
[----:B------:R-:W-:-:S02]  /*7970*/  IADD3 R54, P6, R2, 0x47400, RZ ;  /* 0x0004740002367810 */ /* 0x000fc40007fde0ff */
[----:B------:R-:W-:Y:S01]  /*7980*/  LOP3.LUT R60, R61, R60, RZ, 0x3c, !PT ;  /* 0x0000003c3d3c7212 */ /* 0x000fe200078e3cff */
[----:B------:R-:W-:Y:S01]  /*7990*/  IMAD.X R61, RZ, RZ, R0, P3 ;  /* 0x000000ffff3d7224 */ /* 0x000fe200018e0600 */
[----:B------:R-:W-:Y:S01]  /*79a0*/  IADD3 R44, P2, R2, 0x45420, RZ ;  /* 0x00045420022c7810 */ /* 0x000fe20007f5e0ff */
[----:B------:R-:W-:Y:S01]  /*79b0*/  ST.E desc[UR28][R8.64], R82 ;  /* 0x0000005208007985 */ /* 0x000fe2000c10191c */
[----:B------:R-:W-:Y:S02]  /*79c0*/  LOP3.LUT R59, R58, 0x380, RZ, 0xc0, !PT ;  /* 0x000003803a3b7812 */ /* 0x000fe400078ec0ff */
[----:B------:R-:W-:Y:S01]  /*79d0*/  IADD3 R42, P3, R2, 0x47420, RZ ;  /* 0x00047420022a7810 */ /* 0x000fe20007f7e0ff */
[----:B------:R3:W-:Y:S01]  /*79e0*/  ST.E desc[UR28][R8.64+0x4], R83 ;  /* 0x0000045308007985 */ /* 0x0007e2000c10191c */
[----:B------:R-:W-:Y:S02]  /*79f0*/  LOP3.LUT R57, R56, 0x380, RZ, 0xc0, !PT ;  /* 0x0000038038397812 */ /* 0x000fe400078ec0ff */
[----:B------:R-:W-:Y:S01]  /*7a00*/  LOP3.LUT R55, R54, 0x380, RZ, 0xc0, !PT ;  /* 0x0000038036377812 */ /* 0x000fe200078ec0ff */
[----:B------:R-:W-:Y:S01]  /*7a10*/  ST.E desc[UR28][R6.64], R84 ;  /* 0x0000005406007985 */ /* 0x000fe2000c10191c */
[----:B------:R-:W-:-:S02]  /*7a20*/  LOP3.LUT R45, R44, 0x380, RZ, 0xc0, !PT ;  /* 0x000003802c2d7812 */ /* 0x000fc400078ec0ff */
[----:B------:R-:W-:Y:S01]  /*7a30*/  SHF.R.U64 R59, R59, 0x3, RZ ;  /* 0x000000033b3b7819 */ /* 0x000fe200000012ff */
[----:B------:R3:W-:Y:S01]  /*7a40*/  ST.E desc[UR28][R6.64+0x4], R85 ;  /* 0x0000045506007985 */ /* 0x0007e2000c10191c */
[----:B------:R-:W-:Y:S02]  /*7a50*/  LOP3.LUT R43, R42, 0x380, RZ, 0xc0, !PT ;  /* 0x000003802a2b7812 */ /* 0x000fe400078ec0ff */
[----:B------:R-:W-:Y:S01]  /*7a60*/  SHF.R.U64 R57, R57, 0x3, RZ ;  /* 0x0000000339397819 */ /* 0x000fe200000012ff */
[----:B------:R-:W-:Y:S01]  /*7a70*/  ST.E desc[UR28][R4.64], R86 ;  /* 0x0000005604007985 */ /* 0x000fe2000c10191c */
[----:B------:R-:W-:Y:S02]  /*7a80*/  SHF.R.U64 R55, R55, 0x3, RZ ;  /* 0x0000000337377819 */ /* 0x000fe400000012ff */
[----:B------:R-:W-:Y:S01]  /*7a90*/  SHF.R.U64 R45, R45, 0x3, RZ ;  /* 0x000000032d2d7819 */ /* 0x000fe200000012ff */
[----:B------:R3:W-:Y:S01]  /*7aa0*/  ST.E desc[UR28][R4.64+0x4], R87 ;  /* 0x0000045704007985 */ /* 0x0007e2000c10191c */
[----:B------:R-:W-:Y:S01]  /*7ab0*/  LOP3.LUT R58, R59, R58, RZ, 0x3c, !PT ;  /* 0x0000003a3b3a7212 */ /* 0x000fe200078e3cff */
[--C-:B------:R-:W-:Y:S01]  /*7ac0*/  IMAD.X R59, RZ, RZ, R0.reuse, P4 ;  /* 0x000000ffff3b7224 */ /* 0x100fe200020e0600 */
[----:B------:R-:W-:Y:S01]  /*7ad0*/  SHF.R.U64 R43, R43, 0x3, RZ ;  /* 0x000000032b2b7819 */ /* 0x000fe200000012ff */
[----:B------:R1:W-:Y:S01]  /*7ae0*/  ST.E desc[UR28][R52.64], R88 ;  /* 0x0000005834007985 */ /* 0x0003e2000c10191c */
[----:B------:R-:W-:Y:S01]  /*7af0*/  LOP3.LUT R56, R57, R56, RZ, 0x3c, !PT ;  /* 0x0000003839387212 */ /* 0x000fe200078e3cff */
[--C-:B------:R-:W-:Y:S01]  /*7b00*/  IMAD.X R57, RZ, RZ, R0.reuse, P5 ;  /* 0x000000ffff397224 */ /* 0x100fe200028e0600 */
[----:B------:R-:W-:Y:S01]  /*7b10*/  LOP3.LUT R54, R55, R54, RZ, 0x3c, !PT ;  /* 0x0000003637367212 */ /* 0x000fe200078e3cff */
[----:B------:R-:W-:Y:S01]  /*7b20*/  IMAD.X R55, RZ, RZ, R0, P6 ;  /* 0x000000ffff377224 */ /* 0x000fe200030e0600 */
[C---:B------:R-:W-:Y:S01]  /*7b30*/  IADD3 R40, P4, R2.reuse, 0x45440, RZ ;  /* 0x0004544002287810 */ /* 0x040fe20007f9e0ff */
[----:B------:R1:W-:Y:S01]  /*7b40*/  ST.E desc[UR28][R52.64+0x4], R89 ;  /* 0x0000045934007985 */ /* 0x0003e2000c10191c */
[----:B------:R-:W-:-:S02]  /*7b50*/  IADD3 R38, P5, R2, 0x47440, RZ ;  /* 0x0004744002267810 */ /* 0x000fc40007fbe0ff */
[----:B------:R-:W-:Y:S01]  /*7b60*/  LOP3.LUT R44, R45, R44, RZ, 0x3c, !PT ;  /* 0x0000002c2d2c7212 */ /* 0x000fe200078e3cff */
[--C-:B------:R-:W-:Y:S01]  /*7b70*/  IMAD.X R45, RZ, RZ, R0.reuse, P2 ;  /* 0x000000ffff2d7224 */ /* 0x100fe200010e0600 */
[----:B------:R-:W-:Y:S01]  /*7b80*/  LOP3.LUT R42, R43, R42, RZ, 0x3c, !PT ;  /* 0x0000002a2b2a7212 */ /* 0x000fe200078e3cff */
[----:B------:R-:W-:Y:S01]  /*7b90*/  IMAD.X R43, RZ, RZ, R0, P3 ;  /* 0x000000ffff2b7224 */ /* 0x000fe200018e0600 */
[C---:B------:R-:W-:Y:S01]  /*7ba0*/  IADD3 R36, P6, R2.reuse, 0x45460, RZ ;  /* 0x0004546002247810 */ /* 0x040fe20007fde0ff */
[----:B------:R1:W-:Y:S01]  /*7bb0*/  ST.E desc[UR28][R50.64], R90 ;  /* 0x0000005a32007985 */ /* 0x0003e2000c10191c */
[----:B------:R-:W-:Y:S02]  /*7bc0*/  IADD3 R34, P2, R2, 0x47460, RZ ;  /* 0x0004746002227810 */ /* 0x000fe40007f5e0ff */
[----:B------:R-:W-:Y:S01]  /*7bd0*/  LOP3.LUT R41, R40, 0x380, RZ, 0xc0, !PT ;  /* 0x0000038028297812 */ /* 0x000fe200078ec0ff */
[----:B------:R1:W-:Y:S01]  /*7be0*/  ST.E desc[UR28][R50.64+0x4], R91 ;  /* 0x0000045b32007985 */ /* 0x0003e2000c10191c */
[----:B------:R-:W-:-:S02]  /*7bf0*/  IADD3 R32, P3, R2, 0x45800, RZ ;  /* 0x0004580002207810 */ /* 0x000fc40007f7e0ff */
[----:B------:R-:W-:Y:S01]  /*7c00*/  LOP3.LUT R39, R38, 0x380, RZ, 0xc0, !PT ;  /* 0x0000038026277812 */ /* 0x000fe200078ec0ff */
[----:B------:R1:W-:Y:S01]  /*7c10*/  ST.E desc[UR28][R48.64], R92 ;  /* 0x0000005c30007985 */ /* 0x0003e2000c10191c */
[----:B------:R-:W-:Y:S02]  /*7c20*/  LOP3.LUT R37, R36, 0x380, RZ, 0xc0, !PT ;  /* 0x0000038024257812 */ /* 0x000fe400078ec0ff */
[----:B------:R-:W-:Y:S01]  /*7c30*/  LOP3.LUT R35, R34, 0x380, RZ, 0xc0, !PT ;  /* 0x0000038022237812 */ /* 0x000fe200078ec0ff */
[----:B------:R1:W-:Y:S01]  /*7c40*/  ST.E desc[UR28][R48.64+0x4], R93 ;  /* 0x0000045d30007985 */ /* 0x0003e2000c10191c */
[----:B------:R-:W-:Y:S02]  /*7c50*/  SHF.R.U64 R41, R41, 0x3, RZ ;  /* 0x0000000329297819 */ /* 0x000fe400000012ff */
[----:B------:R-:W-:Y:S01]  /*7c60*/  LOP3.LUT R33, R32, 0x380, RZ, 0xc0, !PT ;  /* 0x0000038020217812 */ /* 0x000fe200078ec0ff */
[----:B------:R1:W-:Y:S01]  /*7c70*/  ST.E desc[UR28][R46.64], R94 ;  /* 0x0000005e2e007985 */ /* 0x0003e2000c10191c */
[----:B------:R-:W-:-:S02]  /*7c80*/  SHF.R.U64 R39, R39, 0x3, RZ ;  /* 0x0000000327277819 */ /* 0x000fc400000012ff */
[----:B------:R-:W-:Y:S01]  /*7c90*/  SHF.R.U64 R37, R37, 0x3, RZ ;  /* 0x0000000325257819 */ /* 0x000fe200000012ff */
[----:B------:R1:W-:Y:S01]  /*7ca0*/  ST.E desc[UR28][R46.64+0x4], R95 ;  /* 0x0000045f2e007985 */ /* 0x0003e2000c10191c */
[----:B------:R-:W-:Y:S02]  /*7cb0*/  SHF.R.U64 R35, R35, 0x3, RZ ;  /* 0x0000000323237819 */ /* 0x000fe400000012ff */
[----:B------:R-:W-:Y:S01]  /*7cc0*/  LOP3.LUT R40, R41, R40, RZ, 0x3c, !PT ;  /* 0x0000002829287212 */ /* 0x000fe200078e3cff */
[--C-:B------:R-:W-:Y:S01]  /*7cd0*/  IMAD.X R41, RZ, RZ, R0.reuse, P4 ;  /* 0x000000ffff297224 */ /* 0x100fe200020e0600 */
[----:B------:R-:W-:Y:S01]  /*7ce0*/  SHF.R.U64 R33, R33, 0x3, RZ ;  /* 0x0000000321217819 */ /* 0x000fe200000012ff */
[----:B------:R1:W-:Y:S01]  /*7cf0*/  ST.E desc[UR28][R64.64], R96 ;  /* 0x0000006040007985 */ /* 0x0003e2000c10191c */
[----:B------:R-:W-:Y:S01]  /*7d00*/  LOP3.LUT R38, R39, R38, RZ, 0x3c, !PT ;  /* 0x0000002627267212 */ /* 0x000fe200078e3cff */
[--C-:B------:R-:W-:Y:S01]  /*7d10*/  IMAD.X R39, RZ, RZ, R0.reuse, P5 ;  /* 0x000000ffff277224 */ /* 0x100fe200028e0600 */
[C---:B------:R-:W-:Y:S01]  /*7d20*/  IADD3 R30, P4, R2.reuse, 0x47800, RZ ;  /* 0x00047800021e7810 */ /* 0x040fe20007f9e0ff */
[----:B------:R1:W-:Y:S01]  /*7d30*/  ST.E desc[UR28][R64.64+0x4], R97 ;  /* 0x0000046140007985 */ /* 0x0003e2000c10191c */
[----:B------:R-:W-:Y:S01]  /*7d40*/  LOP3.LUT R36, R37, R36, RZ, 0x3c, !PT ;  /* 0x0000002425247212 */ /* 0x000fe200078e3cff */
[--C-:B------:R-:W-:Y:S01]  /*7d50*/  IMAD.X R37, RZ, RZ, R0.reuse, P6 ;  /* 0x000000ffff257224 */ /* 0x100fe200030e0600 */
[----:B------:R-:W-:Y:S01]  /*7d60*/  LOP3.LUT R34, R35, R34, RZ, 0x3c, !PT ;  /* 0x0000002223227212 */ /* 0x000fe200078e3cff */
[--C-:B------:R-:W-:Y:S01]  /*7d70*/  IMAD.X R35, RZ, RZ, R0.reuse, P2 ;  /* 0x000000ffff237224 */ /* 0x100fe200010e0600 */
[C---:B------:R-:W-:Y:S01]  /*7d80*/  IADD3 R28, P5, R2.reuse, 0x45820, RZ ;  /* 0x00045820021c7810 */ /* 0x040fe20007fbe0ff */
[----:B------:R2:W-:Y:S01]  /*7d90*/  ST.E desc[UR28][R62.64], R98 ;  /* 0x000000623e007985 */ /* 0x0005e2000c10191c */
[----:B------:R-:W-:Y:S01]  /*7da0*/  LOP3.LUT R32, R33, R32, RZ, 0x3c, !PT ;  /* 0x0000002021207212 */ /* 0x000fe200078e3cff */
[----:B------:R-:W-:Y:S01]  /*7db0*/  IMAD.X R33, RZ, RZ, R0, P3 ;  /* 0x000000ffff217224 */ /* 0x000fe200018e0600 */
[C---:B------:R-:W-:Y:S01]  /*7dc0*/  IADD3 R26, P6, R2.reuse, 0x47820, RZ ;  /* 0x00047820021a7810 */ /* 0x040fe20007fde0ff */
[----:B------:R2:W-:Y:S01]  /*7dd0*/  ST.E desc[UR28][R62.64+0x4], R99 ;  /* 0x000004633e007985 */ /* 0x0005e2000c10191c */
[----:B----4-:R-:W-:-:S02]  /*7de0*/  IADD3 R24, P2, R2, 0x45840, RZ ;  /* 0x0004584002187810 */ /* 0x010fc40007f5e0ff */
[----:B------:R-:W-:Y:S01]  /*7df0*/  LOP3.LUT R31, R30, 0x380, RZ, 0xc0, !PT ;  /* 0x000003801e1f7812 */ /* 0x000fe200078ec0ff */
[----:B------:R4:W-:Y:S01]  /*7e00*/  ST.E desc[UR28][R60.64], R100 ;  /* 0x000000643c007985 */ /* 0x0009e2000c10191c */
[----:B-1----:R-:W-:Y:S02]  /*7e10*/  IADD3 R22, P3, R2, 0x47840, RZ ;  /* 0x0004784002167810 */ /* 0x002fe40007f7e0ff */
[----:B------:R-:W-:Y:S01]  /*7e20*/  LOP3.LUT R29, R28, 0x380, RZ, 0xc0, !PT ;  /* 0x000003801c1d7812 */ /* 0x000fe200078ec0ff */
[----:B------:R4:W-:Y:S01]  /*7e30*/  ST.E desc[UR28][R60.64+0x4], R101 ;  /* 0x000004653c007985 */ /* 0x0009e2000c10191c */
[----:B------:R-:W-:Y:S02]  /*7e40*/  LOP3.LUT R27, R26, 0x380, RZ, 0xc0, !PT ;  /* 0x000003801a1b7812 */ /* 0x000fe400078ec0ff */
[----:B------:R-:W-:Y:S01]  /*7e50*/  LOP3.LUT R25, R24, 0x380, RZ, 0xc0, !PT ;  /* 0x0000038018197812 */ /* 0x000fe200078ec0ff */
[----:B------:R4:W-:Y:S01]  /*7e60*/  ST.E desc[UR28][R58.64], R102 ;  /* 0x000000663a007985 */ /* 0x0009e2000c10191c */
[----:B------:R-:W-:-:S02]  /*7e70*/  SHF.R.U64 R31, R31, 0x3, RZ ;  /* 0x000000031f1f7819 */ /* 0x000fc400000012ff */
[----:B------:R-:W-:Y:S01]  /*7e80*/  LOP3.LUT R23, R22, 0x380, RZ, 0xc0, !PT ;  /* 0x0000038016177812 */ /* 0x000fe200078ec0ff */
[----:B------:R4:W-:Y:S01]  /*7e90*/  ST.E desc[UR28][R58.64+0x4], R103 ;  /* 0x000004673a007985 */ /* 0x0009e2000c10191c */
[----:B------:R-:W-:Y:S02]  /*7ea0*/  SHF.R.U64 R29, R29, 0x3, RZ ;  /* 0x000000031d1d7819 */ /* 0x000fe400000012ff */
        /* <DEDUP_REMOVED lines=15> */
[C---:B--2---:R-:W-:Y:S01]  /*7fa0*/  IADD3 R18, P5, R2.reuse, 0x47860, RZ ;  /* 0x0004786002127810 */ /* 0x044fe20007fbe0ff */
[----:B------:R4:W-:Y:S01]  /*7fb0*/  ST.E desc[UR28][R54.64+0x4], R107 ;  /* 0x0000046b36007985 */ /* 0x0009e2000c10191c */
[----:B------:R-:W-:Y:S01]  /*7fc0*/  LOP3.LUT R22, R23, R22, RZ, 0x3c, !PT ;  /* 0x0000001617167212 */ /* 0x000fe200078e3cff */
[----:B------:R-:W-:Y:S01]  /*7fd0*/  IMAD.X R23, RZ, RZ, R0, P3 ;  /* 0x000000ffff177224 */ /* 0x000fe200018e0600 */
[C---:B------:R-:W-:Y:S01]  /*7fe0*/  IADD3 R16, P6, R2.reuse, 0x45c00, RZ ;  /* 0x00045c0002107810 */ /* 0x040fe20007fde0ff */
[----:B------:R4:W-:Y:S01]  /*7ff0*/  ST.E desc[UR28][R44.64], R108 ;  /* 0x0000006c2c007985 */ /* 0x0009e2000c10191c */
[----:B---3--:R-:W-:-:S02]  /*8000*/  IADD3 R14, P2, R2, 0x47c00, RZ ;  /* 0x00047c00020e7810 */ /* 0x008fc40007f5e0ff */
[----:B------:R-:W-:Y:S01]  /*8010*/  LOP3.LUT R21, R20, 0x380, RZ, 0xc0, !PT ;  /* 0x0000038014157812 */ /* 0x000fe200078ec0ff */
[----:B------:R4:W-:Y:S01]  /*8020*/  ST.E desc[UR28][R44.64+0x4], R109 ;  /* 0x0000046d2c007985 */ /* 0x0009e2000c10191c */
[----:B------:R-:W-:Y:S02]  /*8030*/  IADD3 R12, P3, R2, 0x45c20, RZ ;  /* 0x00045c20020c7810 */ /* 0x000fe40007f7e0ff */
        /* <DEDUP_REMOVED lines=30> */
[----:B------:R4:W-:Y:S01]  /*8220*/  ST.E desc[UR28][R36.64+0x4], R117 ;  /* 0x0000047524007985 */ /* 0x0009e2000c10191c */
[----:B------:R-:W-:Y:S02]  /*8230*/  LOP3.LUT R11, R10, 0x380, RZ, 0xc0, !PT ;  /* 0x000003800a0b7812 */ /* 0x000fe400078ec0ff */
[----:B------:R-:W-:Y:S01]  /*8240*/  IADD3 R2, P3, R2, 0x47c60, RZ ;  /* 0x00047c6002027810 */ /* 0x000fe20007f7e0ff */
[----:B------:R4:W-:Y:S01]  /*8250*/  ST.E desc[UR28][R34.64], R118 ;  /* 0x0000007622007985 */ /* 0x0009e2000c10191c */
[----:B------:R-:W-:Y:S02]  /*8260*/  LOP3.LUT R9, R8, 0x380, RZ, 0xc0, !PT ;  /* 0x0000038008097812 */ /* 0x000fe400078ec0ff */
[----:B------:R-:W-:Y:S01]  /*8270*/  LOP3.LUT R7, R6, 0x380, RZ, 0xc0, !PT ;  /* 0x0000038006077812 */ /* 0x000fe200078ec0ff */
[----:B------:R4:W-:Y:S01]  /*8280*/  ST.E desc[UR28][R34.64+0x4], R119 ;  /* 0x0000047722007985 */ /* 0x0009e2000c10191c */
[----:B------:R-:W-:-:S02]  /*8290*/  LOP3.LUT R5, R4, 0x380, RZ, 0xc0, !PT ;  /* 0x0000038004057812 */ /* 0x000fc400078ec0ff */
[----:B------:R-:W-:Y:S01]  /*82a0*/  SHF.R.U64 R11, R11, 0x3, RZ ;  /* 0x000000030b0b7819 */ /* 0x000fe200000012ff */
[----:B------:R4:W-:Y:S01]  /*82b0*/  ST.E desc[UR28][R32.64], R120 ;  /* 0x0000007820007985 */ /* 0x0009e2000c10191c */
[----:B------:R-:W-:Y:S02]  /*82c0*/  LOP3.LUT R3, R2, 0x380, RZ, 0xc0, !PT ;  /* 0x0000038002037812 */ /* 0x000fe400078ec0ff */
[----:B------:R-:W-:Y:S01]  /*82d0*/  SHF.R.U64 R9, R9, 0x3, RZ ;  /* 0x0000000309097819 */ /* 0x000fe200000012ff */
[----:B------:R4:W-:Y:S01]  /*82e0*/  ST.E desc[UR28][R32.64+0x4], R121 ;  /* 0x0000047920007985 */ /* 0x0009e2000c10191c */
        /* <DEDUP_REMOVED lines=10> */
[----:B------:R4:W-:Y:S01]  /*8390*/  ST.E desc[UR28][R28.64], R124 ;  /* 0x0000007c1c007985 */ /* 0x0009e2000c10191c */
[----:B------:R-:W-:Y:S01]  /*83a0*/  LOP3.LUT R4, R5, R4, RZ, 0x3c, !PT ;  /* 0x0000000405047212 */ /* 0x000fe200078e3cff */
[--C-:B------:R-:W-:Y:S01]  /*83b0*/  IMAD.X R7, RZ, RZ, R0.reuse, P6 ;  /* 0x000000ffff077224 */ /* 0x100fe200030e0600 */
[----:B------:R-:W-:Y:S01]  /*83c0*/  LOP3.LUT R2, R3, R2, RZ, 0x3c, !PT ;  /* 0x0000000203027212 */ /* 0x000fe200078e3cff */
[----:B------:R4:W-:Y:S01]  /*83d0*/  ST.E desc[UR28][R28.64+0x4], R125 ;  /* 0x0000047d1c007985 */ /* 0x0009e2000c10191c */
[----:B------:R-:W-:-:S02]  /*83e0*/  IMAD.X R5, RZ, RZ, R0, P2 ;  /* 0x000000ffff057224 */ /* 0x000fc400010e0600 */
[----:B------:R-:W-:Y:S01]  /*83f0*/  IMAD.X R3, RZ, RZ, R0, P3 ;  /* 0x000000ffff037224 */ /* 0x000fe200018e0600 */
[----:B------:R4:W-:Y:S04]  /*8400*/  ST.E desc[UR28][R26.64], R126 ;  /* 0x0000007e1a007985 */ /* 0x0009e8000c10191c */
        /* <DEDUP_REMOVED lines=24> */
[----:B------:R4:W-:Y:S01]  /*8590*/  ST.E desc[UR28][R2.64+0x4], R151 ;  /* 0x0000049702007985 */ /* 0x0009e2000c10191c */
[----:B------:R-:W-:Y:S01]  /*85a0*/  @!PT LDS RZ, [RZ] ;  /* 0x00000000fffff984 */ /* 0x000fe20000000800 */
[----:B------:R-:W-:Y:S01]  /*85b0*/  @!PT LDS RZ, [RZ] ;  /* 0x00000000fffff984 */ /* 0x000fe20000000800 */
[----:B------:R-:W-:Y:S01]  /*85c0*/  @!PT LDS RZ, [RZ] ;  /* 0x00000000fffff984 */ /* 0x000fe20000000800 */
[----:B------:R-:W-:Y:S01]  /*85d0*/  @!PT LDS RZ, [RZ] ;  /* 0x00000000fffff984 */ /* 0x000fe20000000800 */
[----:B------:R1:W-:Y:S06]  /*85e0*/  MEMBAR.ALL.CTA ;  /* 0x0000000000007992 */ /* 0x0003ec0000008000 */
[----:B-1----:R-:W1:Y:S01]  /*85f0*/  FENCE.VIEW.ASYNC.S ;  /* 0x00000000000073c6 */ /* 0x002e620000000000 */
[----:B------:R-:W-:Y:S05]  /*8600*/  @!P1 BRA `(.L_x_35) ;  /* 0x0000000000049947 */ /* 0x000fea0003800000 */
[----:B------:R-:W-:Y:S01]  /*8610*/  BPT.TRAP 0x1 ;  /* 0x000000040000795c */ /* 0x000fe20000300000 */
.L_x_35:
[----:B-1----:R-:W-:Y:S01]  /*8620*/  SYNCS.ARRIVE.TRANS64.A1T0 RZ, [UR21+0x64480], RZ ;  /* 0x064480ffffff79a7 */ /* 0x002fe20008100015 */
[----:B------:R-:W-:-:S04]  /*8630*/  UIADD3 UR37, UR37, 0x1, URZ ;  /* 0x0000000125257890 */ /* 0x000fc8000fffe03f */
[----:B------:R-:W-:-:S04]  /*8640*/  UISETP.NE.AND UP0, UPT, UR37, 0x2, UPT ;  /* 0x000000022500788c */ /* 0x000fc8000bf05270 */
[----:B------:R-:W-:Y:S02]  /*8650*/  USEL UR16, URZ, 0x1, UP0 ;  /* 0x000000013f107887 */ /* 0x000fe40008000000 */
[----:B------:R-:W-:Y:S02]  /*8660*/  USEL UR37, UR37, URZ, UP0 ;  /* 0x0000003f25257287 */ /* 0x000fe40008000000 */
[----:B------:R-:W-:-:S12]  /*8670*/  ULOP3.LUT UR20, UR20, UR16, URZ, 0x3c, !UPT ;  /* 0x0000001014147292 */ /* 0x000fd8000f8e3c3f */
.L_x_31:
[----:B------:R-:W-:Y:S02]  /*8680*/  UIADD3 UR16, UR6, 0x1, URZ ;  /* 0x0000000106107890 */ /* 0x000fe4000fffe03f */
[----:B------:R-:W-:Y:S02]  /*8690*/  UISETP.NE.AND UP1, UPT, UR6, 0x1, UPT ;  /* 0x000000010600788c */ /* 0x000fe4000bf25270 */
[----:B------:R-:W-:Y:S02]  /*86a0*/  UISETP.NE.AND UP0, UPT, UR16, 0x2, UPT ;  /* 0x000000021000788c */ /* 0x000fe4000bf05270 */
[----:B------:R-:W-:Y:S02]  /*86b0*/  USEL UR17, URZ, 0x1, UP1 ;  /* 0x000000013f117887 */ /* 0x000fe40008800000 */
[----:B------:R-:W-:Y:S02]  /*86c0*/  USEL UR6, UR16, URZ, UP0 ;  /* 0x0000003f10067287 */ /* 0x000fe40008000000 */
[----:B------:R-:W-:Y:S01]  /*86d0*/  ULOP3.LUT UR13, UR13, UR17, URZ, 0x3c, !UPT ;  /* 0x000000110d0d7292 */ /* 0x000fe2000f8e3c3f */
[----:B------:R-:W-:Y:S11]  /*86e0*/  @!P0 BRA `(.L_x_36) ;  /* 0x0000000000048947 */ /* 0x000ff60003800000 */
[----:B------:R-:W-:Y:S01]  /*86f0*/  BPT.TRAP 0x1 ;  /* 0x000000040000795c */ /* 0x000fe20000300000 */
.L_x_36:
[----:B------:R-:W-:Y:S02]  /*8700*/  UISETP.GT.U32.AND UP0, UPT, UR4, 0x1, UPT ;  /* 0x000000010400788c */ /* 0x000fe4000bf04070 */
[----:B------:R-:W-:-:S04]  /*8710*/  ULEA UR16, UR5, UR36, 0x3 ;  /* 0x0000002405107291 */ /* 0x000fc8000f8e183f */
[----:B------:R-:W-:Y:S01]  /*8720*/  UIADD3 UR16, UR16, 0x64420, URZ ;  /* 0x0006442010107890 */ /* 0x000fe2000fffe03f */
[----:B------:R-:W-:-:S03]  /*8730*/  PLOP3.LUT P1, PT, PT, PT, UP0, 0x80, 0x0 ;  /* 0x000000000000781c */ /* 0x000fc60003f2f008 */
[----:B------:R-:W-:-:S09]  /*8740*/  UPRMT UR16, URZ, 0x654, UR16 ;  /* 0x000006543f107896 */ /* 0x000fd20008000010 */
[----:B------:R-:W-:Y:S01]  /*8750*/  SYNCS.ARRIVE.TRANS64.RED.A1T0 RZ, [UR16], RZ ;  /* 0x000000ffffff79a7 */ /* 0x000fe20008100410 */
[----:B------:R-:W-:Y:S05]  /*8760*/  @P1 BRA `(.L_x_37) ;  /* 0x0000000000041947 */ /* 0x000fea0003800000 */
[----:B------:R-:W-:Y:S01]  /*8770*/  BPT.TRAP 0x1 ;  /* 0x000000040000795c */ /* 0x000fe20000300000 */
.L_x_37:
[----:B------:R-:W-:-:S04]  /*8780*/  UIADD3 UR5, UR5, 0x1, URZ ;  /* 0x0000000105057890 */ /* 0x000fc8000fffe03f */
[----:B------:R-:W-:-:S04]  /*8790*/  UISETP.NE.AND UP0, UPT, UR5, 0x4, UPT ;  /* 0x000000040500788c */ /* 0x000fc8000bf05270 */
[----:B------:R-:W-:Y:S01]  /*87a0*/  USEL UR16, UR5, URZ, UP0 ;  /* 0x0000003f05107287 */ /* 0x000fe20008000000 */
[----:B------:R-:W-:Y:S11]  /*87b0*/  @!P0 BRA `(.L_x_38) ;  /* 0x0000000000048947 */ /* 0x000ff60003800000 */
[----:B------:R-:W-:Y:S01]  /*87c0*/  BPT.TRAP 0x1 ;  /* 0x000000040000795c */ /* 0x000fe20000300000 */
.L_x_38:
[----:B------:R-:W-:-:S04]  /*87d0*/  ULEA UR5, UR16, UR36, 0x3 ;  /* 0x0000002410057291 */ /* 0x000fc8000f8e183f */
[----:B------:R-:W-:-:S04]  /*87e0*/  UIADD3 UR5, UR5, 0x64420, URZ ;  /* 0x0006442005057890 */ /* 0x000fc8000fffe03f */
[----:B------:R-:W-:-:S09]  /*87f0*/  UPRMT UR5, URZ, 0x654, UR5 ;  /* 0x000006543f057896 */ /* 0x000fd20008000005 */
[----:B------:R-:W-:Y:S01]  /*8800*/  SYNCS.ARRIVE.TRANS64.RED.A1T0 RZ, [UR5], RZ ;  /* 0x000000ffffff79a7 */ /* 0x000fe20008100405 */
[----:B------:R-:W-:Y:S05]  /*8810*/  @P1 BRA `(.L_x_39) ;  /* 0x0000000000041947 */ /* 0x000fea0003800000 */
[----:B------:R-:W-:Y:S01]  /*8820*/  BPT.TRAP 0x1 ;  /* 0x000000040000795c */ /* 0x000fe20000300000 */
.L_x_39:
[----:B------:R-:W-:Y:S02]  /*8830*/  UISETP.GT.AND UP2, UPT, UR10, 0x1, UPT ;  /* 0x000000010a00788c */ /* 0x000fe4000bf44270 */
[----:B------:R-:W-:Y:S02]  /*8840*/  UIADD3 UR21, UR23, 0x1, URZ ;  /* 0x0000000117157890 */ /* 0x000fe4000fffe03f */
[----:B------:R-:W-:Y:S02]  /*8850*/  UIADD3 UR5, UR16, 0x1, URZ ;  /* 0x0000000110057890 */ /* 0x000fe4000fffe03f */
[----:B------:R-:W-:Y:S01]  /*8860*/  PLOP3.LUT P1, PT, PT, PT, UP2, 0x80, 0x0 ;  /* 0x000000000000781c */ /* 0x000fe20003f2f028 */
[----:B------:R-:W-:Y:S02]  /*8870*/  UISETP.NE.AND UP0, UPT, UR21, 0x4, UPT ;  /* 0x000000041500788c */ /* 0x000fe4000bf05270 */
[----:B------:R-:W-:Y:S02]  /*8880*/  UISETP.NE.AND UP1, UPT, UR5, 0x4, UPT ;  /* 0x000000040500788c */ /* 0x000fe4000bf25270 */
[----:B------:R-:W-:-:S02]  /*8890*/  USEL UR16, URZ, 0x1, UP0 ;  /* 0x000000013f107887 */ /* 0x000fc40008000000 */
[----:B------:R-:W-:Y:S02]  /*88a0*/  UIADD3 UR10, UR10, -0x1, URZ ;  /* 0xffffffff0a0a7890 */ /* 0x000fe4000fffe03f */
[----:B------:R-:W-:Y:S02]  /*88b0*/  USEL UR5, UR5, URZ, UP1 ;  /* 0x0000003f05057287 */ /* 0x000fe40008800000 */
[----:B------:R-:W-:Y:S02]  /*88c0*/  USEL UR21, UR21, URZ, UP0 ;  /* 0x0000003f15157287 */ /* 0x000fe40008000000 */
[----:B------:R-:W-:Y:S01]  /*88d0*/  ULOP3.LUT UR24, UR24, UR16, URZ, 0x3c, !UPT ;  /* 0x0000001018187292 */ /* 0x000fe2000f8e3c3f */
[----:B------:R-:W-:Y:S11]  /*88e0*/  @P1 BRA `(.L_x_40) ;  /* 0xffffff9800281947 */ /* 0x000ff6000383ffff */
.L_x_18:
[----:B------:R-:W-:Y:S05]  /*88f0*/  @!P0 BRA `(.L_x_41) ;  /* 0x0000000000048947 */ /* 0x000fea0003800000 */
[----:B-1----:R-:W-:Y:S01]  /*8900*/  BPT.TRAP 0x1 ;  /* 0x000000040000795c */ /* 0x002fe20000300000 */
.L_x_41:
[----:B------:R-:W-:Y:S02]  /*8910*/  UISETP.GT.U32.AND UP0, UPT, UR4, 0x1, UPT ;  /* 0x000000010400788c */ /* 0x000fe4000bf04070 */
[----:B------:R-:W-:-:S04]  /*8920*/  UIADD3 UR5, UR7, 0x64460, URZ ;  /* 0x0006446007057890 */ /* 0x000fc8000fffe03f */
[----:B------:R-:W-:Y:S01]  /*8930*/  PLOP3.LUT P1, PT, PT, PT, UP0, 0x80, 0x0 ;  /* 0x000000000000781c */ /* 0x000fe20003f2f008 */
[----:B------:R-:W-:-:S09]  /*8940*/  UPRMT UR5, URZ, 0x654, UR5 ;  /* 0x000006543f057896 */ /* 0x000fd20008000005 */
[----:B------:R-:W-:Y:S03]  /*8950*/  SYNCS.ARRIVE.TRANS64.RED.A1T0 RZ, [UR5], RZ ;  /* 0x000000ffffff79a7 */ /* 0x000fe60008100405 */
[----:B------:R-:W-:Y:S05]  /*8960*/  @P1 BRA `(.L_x_42) ;  /* 0x0000000000041947 */ /* 0x000fea0003800000 */
[----:B-1----:R-:W-:Y:S01]  /*8970*/  BPT.TRAP 0x1 ;  /* 0x000000040000795c */ /* 0x002fe20000300000 */
.L_x_42:
[----:B------:R-:W-:Y:S05]  /*8980*/  @!P0 BRA `(.L_x_43) ;  /* 0x0000000000048947 */ /* 0x000fea0003800000 */
[----:B-1----:R-:W-:Y:S01]  /*8990*/  BPT.TRAP 0x1 ;  /* 0x000000040000795c */ /* 0x002fe20000300000 */
.L_x_43:
[----:B------:R-:W-:-:S04]  /*89a0*/  UIADD3 UR7, UR7, 0x64468, URZ ;  /* 0x0006446807077890 */ /* 0x000fc8000fffe03f */
[----:B------:R-:W-:-:S09]  /*89b0*/  UPRMT UR7, URZ, 0x654, UR7 ;  /* 0x000006543f077896 */ /* 0x000fd20008000007 */
[----:B------:R-:W-:Y:S01]  /*89c0*/  SYNCS.ARRIVE.TRANS64.RED.A1T0 RZ, [UR7], RZ ;  /* 0x000000ffffff79a7 */ /* 0x000fe20008100407 */
[----:B------:R-:W-:Y:S05]  /*89d0*/  @P1 BRA `(.L_x_44) ;  /* 0x0000000000041947 */ /* 0x000fea0003800000 */
[----:B-1----:R-:W-:Y:S01]  /*89e0*/  BPT.TRAP 0x1 ;  /* 0x000000040000795c */ /* 0x002fe20000300000 */
.L_x_44:
[----:B------:R-:W-:-:S04]  /*89f0*/  ULOP3.LUT UR14, UR14, 0x2, URZ, 0xfc, !UPT ;  /* 0x000000020e0e7892 */ /* 0x000fc8000f8efc3f */
[----:B------:R-:W-:-:S06]  /*8a00*/  UISETP.NE.AND UP0, UPT, UR14, 0x3, UPT ;  /* 0x000000030e00788c */ /* 0x000fcc000bf05270 */
[----:B------:R-:W-:-:S13]  /*8a10*/  PLOP3.LUT P1, PT, PT, PT, UP0, 0x80, 0x0 ;  /* 0x000000000000781c */ /* 0x000fda0003f2f008 */
[----:B------:R-:W-:Y:S05]  /*8a20*/  @!P1 BRA `(.L_x_45) ;  /* 0x0000000000049947 */ /* 0x000fea0003800000 */
[----:B-1----:R-:W-:Y:S01]  /*8a30*/  BPT.TRAP 0x1 ;  /* 0x000000040000795c */ /* 0x002fe20000300000 */
.L_x_45:
[----:B------:R-:W-:Y:S01]  /*8a40*/  ULEA UR4, UR6, UR36, 0x3 ;  /* 0x0000002406047291 */ /* 0x000fe2000f8e183f */
[----:B---3--:R-:W-:-:S05]  /*8a50*/  IMAD.U32 R0, RZ, RZ, UR13 ;  /* 0x0000000dff007e24 */ /* 0x008fca000f8e00ff */
[----:B------:R-:W-:-:S04]  /*8a60*/  SHF.L.U32 R0, R0, 0x1f, RZ ;  /* 0x0000001f00007819 */ /* 0x000fc800000006ff */
[----:B------:R-:W3:Y:S02]  /*8a70*/  SYNCS.PHASECHK.TRANS64.TRYWAIT P0, [UR4+0x64490], R0 ;  /* 0x06449000ff0075a7 */ /* 0x000ee40008000144 */
[----:B---3--:R-:W-:Y:S05]  /*8a80*/  @!P0 BRA `(.L_x_46) ;  /* 0x0000008000308947 */ /* 0x008fea0003800000 */
.L_x_156:
[----:B------:R-:W-:Y:S05]  /*8a90*/  @!P1 BRA `(.L_x_47) ;  /* 0x0000000000049947 */ /* 0x000fea0003800000 */
[----:B-1----:R-:W-:Y:S01]  /*8aa0*/  BPT.TRAP 0x1 ;  /* 0x000000040000795c */ /* 0x002fe20000300000 */
.L_x_47:
[----:B------:R-:W-:-:S04]  /*8ab0*/  UIADD3 UR6, UR6, 0x1, URZ ;  /* 0x0000000106067890 */ /* 0x000fc8000fffe03f */
[----:B------:R-:W-:-:S04]  /*8ac0*/  UISETP.NE.AND UP0, UPT, UR6, 0x2, UPT ;  /* 0x000000020600788c */ /* 0x000fc8000bf05270 */
[----:B------:R-:W-:Y:S02]  /*8ad0*/  USEL UR4, URZ, 0x1, UP0 ;  /* 0x000000013f047887 */ /* 0x000fe40008000000 */
[----:B------:R-:W-:Y:S02]  /*8ae0*/  USEL UR6, UR6, URZ, UP0 ;  /* 0x0000003f06067287 */ /* 0x000fe40008000000 */
[----:B------:R-:W-:Y:S02]  /*8af0*/  ULOP3.LUT UR4, UR13, UR4, URZ, 0x3c, !UPT ;  /* 0x000000040d047292 */ /* 0x000fe4000f8e3c3f */
[----:B------:R-:W-:-:S04]  /*8b00*/  ULEA UR6, UR6, UR36, 0x3 ;  /* 0x0000002406067291 */ /* 0x000fc8000f8e183f */
[----:B--2---:R-:W-:-:S05]  /*8b10*/  IMAD.U32 R0, RZ, RZ, UR4 ;  /* 0x00000004ff007e24 */ /* 0x004fca000f8e00ff */
[----:B------:R-:W-:-:S04]  /*8b20*/  SHF.L.U32 R0, R0, 0x1f, RZ ;  /* 0x0000001f00007819 */ /* 0x000fc800000006ff */
[----:B------:R-:W2:Y:S02]  /*8b30*/  SYNCS.PHASECHK.TRANS64.TRYWAIT P0, [UR6+0x64490], R0 ;  /* 0x06449000ff0075a7 */ /* 0x000ea40008000146 */
[----:B--2---:R-:W-:Y:S05]  /*8b40*/  @!P0 BRA `(.L_x_48) ;  /* 0x0000008000188947 */ /* 0x004fea0003800000 */
.L_x_157:
[----:B------:R-:W-:Y:S01]  /*8b50*/  ULEA UR4, UR37, UR38, 0x1 ;  /* 0x0000002625047291 */ /* 0x000fe2000f8e083f */
[----:B--2---:R-:W-:-:S03]  /*8b60*/  IMAD.U32 R0, RZ, RZ, UR20 ;  /* 0x00000014ff007e24 */ /* 0x004fc6000f8e00ff */
[----:B------:R-:W-:Y:S02]  /*8b70*/  ULEA UR4, UR4, UR36, 0x3 ;  /* 0x0000002404047291 */ /* 0x000fe4000f8e183f */
[----:B------:R-:W-:-:S07]  /*8b80*/  SHF.L.U32 R0, R0, 0x1f, RZ ;  /* 0x0000001f00007819 */ /* 0x000fce00000006ff */
[----:B------:R-:W2:Y:S02]  /*8b90*/  SYNCS.PHASECHK.TRANS64.TRYWAIT P0, [UR4+0x644a0], R0 ;  /* 0x0644a000ff0075a7 */ /* 0x000ea40008000144 */
[----:B--2---:R-:W-:Y:S05]  /*8ba0*/  @!P0 BRA `(.L_x_49) ;  /* 0x0000008000188947 */ /* 0x004fea0003800000 */
.L_x_158:
[----:B--2---:R-:W-:Y:S01]  /*8bb0*/  MOV R0, RZ ;  /* 0x000000ff00007202 */ /* 0x004fe20000000f00 */
[----:B-1----:R-:W-:-:S03]  /*8bc0*/  USHF.L.U32 UR42, UR42, 0x6, URZ ;  /* 0x000000062a2a7899 */ /* 0x002fc6000800063f */
[----:B------:R-:W-:-:S13]  /*8bd0*/  LOP3.LUT P0, RZ, R0, 0x1bf, RZ, 0xc0, !PT ;  /* 0x000001bf00ff7812 */ /* 0x000fda000780c0ff */
[----:B------:R-:W-:Y:S05]  /*8be0*/  @!P0 BRA `(.L_x_50) ;  /* 0x0000000000408947 */ /* 0x000fea0003800000 */
[----:B----4-:R-:W-:Y:S01]  /*8bf0*/  MOV R2, 0x0 ;  /* 0x0000000000027802 */ /* 0x010fe20000000f00 */
[----:B------:R-:W-:Y:S01]  /*8c00*/  ULDC.64 UR4, c[0x4][0x70] ;  /* 0x01001c0000047ab9 */ /* 0x000fe20000000a00 */
[----:B------:R-:W-:Y:S01]  /*8c10*/  ULDC.64 UR6, c[0x4][0x78] ;  /* 0x01001e0000067ab9 */ /* 0x000fe20000000a00 */
[----:B------:R-:W-:Y:S01]  /*8c20*/  ULDC.64 UR8, c[0x4][0x8] ;  /* 0x0100020000087ab9 */ /* 0x000fe20000000a00 */
[----:B------:R-:W-:Y:S02]  /*8c30*/  IMAD.U32 R4, RZ, RZ, UR4 ;  /* 0x00000004ff047e24 */ /* 0x000fe4000f8e00ff */
[----:B------:R-:W1:Y:S01]  /*8c40*/  LDC.64 R2, c[0x4][R2] ;  /* 0x0100000002027b82 */ /* 0x000e620000000a00 */
[----:B------:R-:W-:Y:S02]  /*8c50*/  IMAD.U32 R5, RZ, RZ, UR5 ;  /* 0x00000005ff057e24 */ /* 0x000fe4000f8e00ff */
[----:B------:R-:W-:Y:S02]  /*8c60*/  IMAD.U32 R6, RZ, RZ, UR6 ;  /* 0x00000006ff067e24 */ /* 0x000fe4000f8e00ff */
[----:B------:R-:W-:-:S02]  /*8c70*/  IMAD.U32 R7, RZ, RZ, UR7 ;  /* 0x00000007ff077e24 */ /* 0x000fc4000f8e00ff */
[----:B------:R-:W-:Y:S02]  /*8c80*/  IMAD.U32 R10, RZ, RZ, UR8 ;  /* 0x00000008ff0a7e24 */ /* 0x000fe4000f8e00ff */
[----:B------:R-:W-:Y:S02]  /*8c90*/  IMAD.U32 R11, RZ, RZ, UR9 ;  /* 0x00000009ff0b7e24 */ /* 0x000fe4000f8e00ff */
[----:B------:R-:W-:Y:S02]  /*8ca0*/  IMAD.MOV.U32 R8, RZ, RZ, 0x70 ;  /* 0x00000070ff087424 */ /* 0x000fe400078e00ff */
[----:B------:R-:W-:Y:S02]  /*8cb0*/  IMAD.MOV.U32 R12, RZ, RZ, 0x1 ;  /* 0x00000001ff0c7424 */ /* 0x000fe400078e00ff */
[----:B------:R-:W-:-:S07]  /*8cc0*/  IMAD.MOV.U32 R13, RZ, RZ, RZ ;  /* 0x000000ffff0d7224 */ /* 0x000fce00078e00ff */
[----:B------:R-:W-:-:S07]  /*8cd0*/  LEPC R20, `(.L_x_50) ;  /* 0x000000001014794e */ /* 0x000fce0000000000 */
[----:B-1----:R-:W-:Y:S05]  /*8ce0*/  CALL.ABS.NOINC R2 ;  /* 0x0000000002007343 */ /* 0x002fea0003c00000 */
.L_x_50:
[----:B------:R-:W-:Y:S02]  /*8cf0*/  IMAD.U32 R0, RZ, RZ, UR36 ;  /* 0x00000024ff007e24 */ /* 0x000fe4000f8e00ff */
[----:B----4-:R-:W-:-:S04]  /*8d00*/  IMAD.U32 R32, RZ, RZ, UR38 ;  /* 0x00000026ff207e24 */ /* 0x010fc8000f8e00ff */
[----:B------:R-:W-:-:S05]  /*8d10*/  IMAD R32, R32, 0x4400, R0 ;  /* 0x0000440020207824 */ /* 0x000fca00078e0200 */
[----:B------:R-:W-:-:S13]  /*8d20*/  LOP3.LUT P0, RZ, R32, 0x1b0, RZ, 0xc0, !PT ;  /* 0x000001b020ff7812 */ /* 0x000fda000780c0ff */
[----:B------:R-:W-:Y:S05]  /*8d30*/  @!P0 BRA `(.L_x_51) ;  /* 0x0000000000408947 */ /* 0x000fea0003800000 */
[----:B------:R-:W-:Y:S01]  /*8d40*/  MOV R2, 0x0 ;  /* 0x0000000000027802 */ /* 0x000fe20000000f00 */
        /* <DEDUP_REMOVED lines=15> */
.L_x_51:
[----:B------:R-:W2:Y:S04]  /*8e40*/  LDL.LU R16, [R1+0x2a4] ;  /* 0x0002a40001107983 */ /* 0x000ea80000300800 */
[----:B------:R-:W2:Y:S04]  /*8e50*/  LDL.LU R2, [R1+0x2a0] ;  /* 0x0002a00001027983 */ /* 0x000ea80000300800 */
[----:B------:R-:W3:Y:S04]  /*8e60*/  LDL.LU R33, [R1+0x29c] ;  /* 0x00029c0001217983 */ /* 0x000ee80000300800 */
[----:B------:R-:W3:Y:S04]  /*8e70*/  LDL.LU R27, [R1+0x298] ;  /* 0x00029800011b7983 */ /* 0x000ee80000300800 */
[----:B------:R-:W4:Y:S04]  /*8e80*/  LDL.LU R68, [R1+0x464] ;  /* 0x0004640001447983 */ /* 0x000f280000300800 */
[----:B------:R-:W4:Y:S04]  /*8e90*/  LDL.LU R34, [R1+0x460] ;  /* 0x0004600001227983 */ /* 0x000f280000300800 */
[----:B------:R-:W5:Y:S04]  /*8ea0*/  LDL.LU R71, [R1+0x47c] ;  /* 0x00047c0001477983 */ /* 0x000f680000300800 */
        /* <DEDUP_REMOVED lines=120> */
[----:B------:R-:W5:Y:S01]  /*9630*/  LDL.LU R70, [R1+0x470] ;  /* 0x0004700001467983 */ /* 0x000f620000300800 */
[----:B--2---:R-:W-:-:S02]  /*9640*/  F2FP.F16.F32.PACK_AB R16, R16, R2 ;  /* 0x000000021010723e */ /* 0x004fc400000000ff */
[----:B------:R-:W1:Y:S01]  /*9650*/  S2R R2, SR_TID.X ;  /* 0x0000000000027919 */ /* 0x000e620000002100 */
[----:B---3--:R-:W-:Y:S02]  /*9660*/  F2FP.F16.F32.PACK_AB R27, R33, R27 ;  /* 0x0000001b211b723e */ /* 0x008fe400000000ff */
[----:B----4-:R-:W-:Y:S01]  /*9670*/  F2FP.F16.F32.PACK_AB R68, R68, R34 ;  /* 0x000000224444723e */ /* 0x010fe200000000ff */
[----:B------:R-:W-:Y:S02]  /*9680*/  IMAD.MOV.U32 R34, RZ, RZ, 0x10 ;  /* 0x00000010ff227424 */ /* 0x000fe400078e00ff */
[C---:B-1----:R-:W-:Y:S01]  /*9690*/  IMAD.SHL.U32 R3, R2.reuse, 0x20, RZ ;  /* 0x0000002002037824 */ /* 0x042fe200078e00ff */
[----:B------:R-:W-:Y:S02]  /*96a0*/  SHF.R.U32.HI R5, RZ, 0x1, R2 ;  /* 0x00000001ff057819 */ /* 0x000fe40000011602 */
[----:B------:R-:W-:Y:S02]  /*96b0*/  LOP3.LUT R33, R2, 0x7f, RZ, 0xc0, !PT ;  /* 0x0000007f02217812 */ /* 0x000fe400078ec0ff */
[----:B------:R-:W-:-:S04]  /*96c0*/  LOP3.LUT R4, R3, 0xc0, RZ, 0xc0, !PT ;  /* 0x000000c003047812 */ /* 0x000fc800078ec0ff */
[----:B------:R-:W-:Y:S01]  /*96d0*/  LOP3.LUT R0, R4, 0x8, R5, 0xf8, !PT ;  /* 0x0000000804007812 */ /* 0x000fe200078ef805 */
[C---:B------:R-:W-:Y:S01]  /*96e0*/  IMAD.SHL.U32 R4, R2.reuse, 0x10, RZ ;  /* 0x0000001002047824 */ /* 0x040fe200078e00ff */
[C---:B------:R-:W-:Y:S01]  /*96f0*/  LOP3.LUT P0, RZ, R2.reuse, 0x4, RZ, 0xc0, !PT ;  /* 0x0000000402ff7812 */ /* 0x040fe2000780c0ff */
[----:B------:R-:W-:Y:S02]  /*9700*/  VIADD R33, R33, 0x1f ;  /* 0x0000001f21217836 */ /* 0x000fe40000000000 */
[----:B------:R-:W-:Y:S01]  /*9710*/  IMAD.SHL.U32 R2, R2, 0x4, RZ ;  /* 0x0000000402027824 */ /* 0x000fe200078e00ff */
[----:B------:R-:W-:Y:S02]  /*9720*/  LOP3.LUT R4, R4, 0x600, RZ, 0xc0, !PT ;  /* 0x0000060004047812 */ /* 0x000fe400078ec0ff */
[----:B------:R-:W-:Y:S02]  /*9730*/  ISETP.GT.U32.AND P1, PT, R33, 0x3e, PT ;  /* 0x0000003e2100780c */ /* 0x000fe40003f24070 */
[----:B------:R-:W-:-:S02]  /*9740*/  LOP3.LUT R2, R0, 0x18, R2, 0x78, !PT ;  /* 0x0000001800027812 */ /* 0x000fc400078e7802 */
[----:B------:R-:W-:-:S04]  /*9750*/  LOP3.LUT R0, R4, 0x20, R3, 0xf8, !PT ;  /* 0x0000002004007812 */ /* 0x000fc800078ef803 */
[----:B------:R-:W-:-:S04]  /*9760*/  LOP3.LUT R0, R0, 0x100, R3, 0xf8, !PT ;  /* 0x0000010000007812 */ /* 0x000fc800078ef803 */
[----:B------:R-:W-:Y:S02]  /*9770*/  LOP3.LUT R0, R0, R2, RZ, 0xfc, !PT ;  /* 0x0000000200007212 */ /* 0x000fe400078efcff */
[----:B-----5:R-:W-:Y:S02]  /*9780*/  F2FP.F16.F32.PACK_AB R71, R71, R35 ;  /* 0x000000234747723e */ /* 0x020fe400000000ff */
[----:B------:R-:W-:Y:S01]  /*9790*/  F2FP.F16.F32.PACK_AB R24, R143, R24 ;  /* 0x000000188f18723e */ /* 0x000fe200000000ff */
[----:B------:R-:W-:Y:S01]  /*97a0*/  IMAD R35, R0, 0x2, R32 ;  /* 0x0000000200237824 */ /* 0x000fe200078e0220 */
        /* <DEDUP_REMOVED lines=40> */
[----:B------:R-:W-:Y:S02]  /*9a30*/  SEL R34, R34, 0xfffffff0, !P0 ;  /* 0xfffffff022227807 */ /* 0x000fe40004000000 */
        /* <DEDUP_REMOVED lines=18> */
[----:B------:R-:W-:Y:S01]  /*9b60*/  F2FP.F16.F32.PACK_AB R70, R72, R70 ;  /* 0x000000464846723e */ /* 0x000fe200000000ff */
[----:B------:R-:W-:Y:S06]  /*9b70*/  @P1 BRA `(.L_x_52) ;  /* 0x0000000000041947 */ /* 0x000fec0003800000 */
[----:B------:R-:W-:-:S04]  /*9b80*/  DEPBAR.LE SB0, 0x1 ;  /* 0x000080400000791a */ /* 0x000fc80000000000 */
.L_x_52:
[----:B------:R-:W-:Y:S05]  /*9b90*/  WARPSYNC.ALL ;  /* 0x0000000000007948 */ /* 0x000fea0003800000 */
[----:B------:R-:W-:Y:S01]  /*9ba0*/  BAR.SYNC.DEFER_BLOCKING 0x1, 0x80 ;  /* 0x0042000000007b1d */ /* 0x000fe20000010000 */
[----:B------:R-:W-:-:S05]  /*9bb0*/  IMAD R0, R34, 0x2, R35 ;  /* 0x0000000222007824 */ /* 0x000fca00078e0223 */
[----:B------:R-:W-:Y:S01]  /*9bc0*/  BSSY B0, `(.L_x_53) ;  /* 0x0000015000007945 */ /* 0x000fe20003800000 */
[----:B------:R1:W-:Y:S04]  /*9bd0*/  STSM.16.M88.4 [R35], R24 ;  /* 0x0000001823007844 */ /* 0x0003e80000000200 */
[----:B------:R1:W-:Y:S01]  /*9be0*/  STSM.16.M88.4 [R0], R16 ;  /* 0x0000001000007844 */ /* 0x0003e20000000200 */
[----:B------:R-:W-:Y:S01]  /*9bf0*/  @!PT LDS RZ, [RZ] ;  /* 0x00000000fffff984 */ /* 0x000fe20000000800 */
[----:B------:R-:W-:Y:S01]  /*9c00*/  @!PT LDS RZ, [RZ] ;  /* 0x00000000fffff984 */ /* 0x000fe20000000800 */
[----:B------:R-:W-:Y:S01]  /*9c10*/  @!PT LDS RZ, [RZ] ;  /* 0x00000000fffff984 */ /* 0x000fe20000000800 */
[----:B------:R-:W-:Y:S01]  /*9c20*/  @!PT LDS RZ, [RZ] ;  /* 0x00000000fffff984 */ /* 0x000fe20000000800 */
[----:B------:R2:W-:Y:S06]  /*9c30*/  MEMBAR.ALL.CTA ;  /* 0x0000000000007992 */ /* 0x0005ec0000008000 */
[----:B--2---:R-:W2:Y:S02]  /*9c40*/  FENCE.VIEW.ASYNC.S ;  /* 0x00000000000073c6 */ /* 0x004ea40000000000 */
[----:B--2---:R-:W-:Y:S06]  /*9c50*/  BAR.SYNC.DEFER_BLOCKING 0x1, 0x80 ;  /* 0x0042000000007b1d */ /* 0x004fec0000010000 */
[----:B------:R-:W-:Y:S05]  /*9c60*/  @P1 BRA `(.L_x_54) ;  /* 0x0000000000281947 */ /* 0x000fea0003800000 */
[----:B------:R-:W-:Y:S01]  /*9c70*/  S2UR UR44, SR_CTAID.Z ;  /* 0x00000000002c79c3 */ /* 0x000fe20000002700 */
[----:B------:R-:W-:Y:S01]  /*9c80*/  ULDC.64 UR4, c[0x0][0x198] ;  /* 0x0000660000047ab9 */ /* 0x000fe20000000a00 */
[----:B------:R-:W-:Y:S01]  /*9c90*/  R2UR UR40, R32 ;  /* 0x00000000202872ca */ /* 0x000fe200000e0000 */
[----:B------:R-:W-:Y:S01]  /*9ca0*/  UIADD3 UR4, UP0, UR4, 0x9f0, URZ ;  /* 0x000009f004047890 */ /* 0x000fe2000ff1e03f */
[----:B------:R-:W-:-:S03]  /*9cb0*/  UMOV UR41, URZ ;  /* 0x0000003f00297c82 */ /* 0x000fc60008000000 */
[----:B------:R-:W-:Y:S01]  /*9cc0*/  UIADD3.X UR5, URZ, UR5, URZ, UP0, !UPT ;  /* 0x000000053f057290 */ /* 0x000fe200087fe43f */
[----:B------:R-:W2:Y:S08]  /*9cd0*/  S2UR UR43, SR_CTAID.Y ;  /* 0x00000000002b79c3 */ /* 0x000eb00000002600 */
[----:B--2---:R2:W-:Y:S01]  /*9ce0*/  UTMASTG.4D [UR40], [UR4] ;  /* 0x00000028040073b5 */ /* 0x0045e20008018000 */
[----:B------:R0:W-:Y:S01]  /*9cf0*/  UTMACMDFLUSH ;  /* 0x00000000000079b7 */ /* 0x0001e20000000000 */
[----:B--2---:R-:W-:-:S04]  /*9d00*/  DEPBAR.LE SB0, 0x1 ;  /* 0x000080400000791a */ /* 0x004fc80000000000 */
.L_x_54:
[----:B------:R-:W-:Y:S05]  /*9d10*/  BSYNC B0 ;  /* 0x0000000000007941 */ /* 0x000fea0003800000 */
.L_x_53:
[----:B------:R-:W-:Y:S01]  /*9d20*/  BAR.SYNC.DEFER_BLOCKING 0x1, 0x80 ;  /* 0x0042000000007b1d */ /* 0x000fe20000010000 */
[----:B------:R-:W-:-:S05]  /*9d30*/  VIADD R3, R35, 0x1000 ;  /* 0x0000100023037836 */ /* 0x000fca0000000000 */
[----:B------:R-:W-:Y:S01]  /*9d40*/  BSSY B0, `(.L_x_55) ;  /* 0x0000016000007945 */ /* 0x000fe20003800000 */
[----:B------:R2:W-:Y:S04]  /*9d50*/  STSM.16.M88.4 [R35+0x1000], R8 ;  /* 0x0010000823007844 */ /* 0x0005e80000000200 */
[----:B------:R2:W-:Y:S01]  /*9d60*/  STSM.16.M88.4 [R0+0x1000], R4 ;  /* 0x0010000400007844 */ /* 0x0005e20000000200 */
[----:B------:R-:W-:Y:S01]  /*9d70*/  @!PT LDS RZ, [RZ] ;  /* 0x00000000fffff984 */ /* 0x000fe20000000800 */
[----:B------:R-:W-:Y:S01]  /*9d80*/  @!PT LDS RZ, [RZ] ;  /* 0x00000000fffff984 */ /* 0x000fe20000000800 */
[----:B------:R-:W-:Y:S01]  /*9d90*/  @!PT LDS RZ, [RZ] ;  /* 0x00000000fffff984 */ /* 0x000fe20000000800 */
[----:B------:R-:W-:Y:S01]  /*9da0*/  @!PT LDS RZ, [RZ] ;  /* 0x00000000fffff984 */ /* 0x000fe20000000800 */
[----:B------:R3:W-:Y:S06]  /*9db0*/  MEMBAR.ALL.CTA ;  /* 0x0000000000007992 */ /* 0x0007ec0000008000 */
[----:B---3--:R-:W3:Y:S02]  /*9dc0*/  FENCE.VIEW.ASYNC.S ;  /* 0x00000000000073c6 */ /* 0x008ee40000000000 */
[----:B---3--:R-:W-:Y:S06]  /*9dd0*/  BAR.SYNC.DEFER_BLOCKING 0x1, 0x80 ;  /* 0x0042000000007b1d */ /* 0x008fec0000010000 */
[----:B------:R-:W-:Y:S05]  /*9de0*/  @P1 BRA `(.L_x_56) ;  /* 0x00000000002c1947 */ /* 0x000fea0003800000 */
[----:B------:R-:W-:Y:S01]  /*9df0*/  S2UR UR44, SR_CTAID.Z ;  /* 0x00000000002c79c3 */ /* 0x000fe20000002700 */
[----:B------:R-:W-:Y:S01]  /*9e00*/  R2UR UR40, R32 ;  /* 0x00000000202872ca */ /* 0x000fe200000e0000 */
[----:B------:R-:W-:Y:S01]  /*9e10*/  ULDC.64 UR4, c[0x0][0x198] ;  /* 0x0000660000047ab9 */ /* 0x000fe20000000a00 */
[----:B------:R-:W-:Y:S01]  /*9e20*/  UMOV UR41, 0x20 ;  /* 0x0000002000297882 */ /* 0x000fe20000000000 */
[----:B------:R-:W-:-:S04]  /*9e30*/  UIADD3 UR4, UP0, UR4, 0x9f0, URZ ;  /* 0x000009f004047890 */ /* 0x000fc8000ff1e03f */
[----:B------:R-:W3:Y:S01]  /*9e40*/  S2UR UR43, SR_CTAID.Y ;  /* 0x00000000002b79c3 */ /* 0x000ee20000002600 */
[----:B------:R-:W-:-:S05]  /*9e50*/  UIADD3.X UR5, URZ, UR5, URZ, UP0, !UPT ;  /* 0x000000053f057290 */ /* 0x000fca00087fe43f */
[----:B------:R-:W-:-:S09]  /*9e60*/  UIADD3 UR40, UR40, 0x1000, URZ ;  /* 0x0000100028287890 */ /* 0x000fd2000fffe03f */
[----:B---3--:R3:W-:Y:S01]  /*9e70*/  UTMASTG.4D [UR40], [UR4] ;  /* 0x00000028040073b5 */ /* 0x0087e20008018000 */
[----:B------:R0:W-:Y:S01]  /*9e80*/  UTMACMDFLUSH ;  /* 0x00000000000079b7 */ /* 0x0001e20000000000 */
[----:B---3--:R-:W-:-:S04]  /*9e90*/  DEPBAR.LE SB0, 0x1 ;  /* 0x000080400000791a */ /* 0x008fc80000000000 */
.L_x_56:
[----:B------:R-:W-:Y:S05]  /*9ea0*/  BSYNC B0 ;  /* 0x0000000000007941 */ /* 0x000fea0003800000 */
.L_x_55:
        /* <DEDUP_REMOVED lines=10> */
[----:B----4-:R-:W4:Y:S02]  /*9f50*/  FENCE.VIEW.ASYNC.S ;  /* 0x00000000000073c6 */ /* 0x010f240000000000 */
[----:B----4-:R-:W-:Y:S06]  /*9f60*/  BAR.SYNC.DEFER_BLOCKING 0x1, 0x80 ;  /* 0x0042000000007b1d */ /* 0x010fec0000010000 */
[----:B------:R-:W-:Y:S05]  /*9f70*/  @P1 BRA `(.L_x_58) ;  /* 0x00000000002c1947 */ /* 0x000fea0003800000 */
[----:B------:R-:W-:Y:S01]  /*9f80*/  S2UR UR12, SR_CTAID.Z ;  /* 0x00000000000c79c3 */ /* 0x000fe20000002700 */
[----:B------:R-:W-:Y:S01]  /*9f90*/  ULDC.64 UR4, c[0x0][0x198] ;  /* 0x0000660000047ab9 */ /* 0x000fe20000000a00 */
[----:B------:R-:W-:Y:S01]  /*9fa0*/  R2UR UR8, R32 ;  /* 0x00000000200872ca */ /* 0x000fe200000e0000 */
[----:B------:R-:W-:Y:S01]  /*9fb0*/  UIADD3 UR4, UP0, UR4, 0x9f0, URZ ;  /* 0x000009f004047890 */ /* 0x000fe2000ff1e03f */
[----:B------:R-:W-:Y:S01]  /*9fc0*/  UMOV UR9, 0x40 ;  /* 0x0000004000097882 */ /* 0x000fe20000000000 */
[----:B------:R-:W-:Y:S02]  /*9fd0*/  UMOV UR10, UR42 ;  /* 0x0000002a000a7c82 */ /* 0x000fe40008000000 */
[----:B------:R-:W-:Y:S01]  /*9fe0*/  UIADD3.X UR5, URZ, UR5, URZ, UP0, !UPT ;  /* 0x000000053f057290 */ /* 0x000fe200087fe43f */
[----:B------:R-:W4:Y:S08]  /*9ff0*/  S2UR UR11, SR_CTAID.Y ;  /* 0x00000000000b79c3 */ /* 0x000f300000002600 */
[----:B----4-:R4:W-:Y:S01]  /*a000*/  UTMASTG.4D [UR8], [UR4] ;  /* 0x00000008040073b5 */ /* 0x0109e20008018000 */
[----:B------:R0:W-:Y:S01]  /*a010*/  UTMACMDFLUSH ;  /* 0x00000000000079b7 */ /* 0x0001e20000000000 */
[----:B----4-:R-:W-:-:S04]  /*a020*/  DEPBAR.LE SB0, 0x1 ;  /* 0x000080400000791a */ /* 0x010fc80000000000 */
.L_x_58:
[----:B------:R-:W-:Y:S05]  /*a030*/  BSYNC B0 ;  /* 0x0000000000007941 */ /* 0x000fea0003800000 */
.L_x_57:
[----:B------:R-:W-:Y:S06]  /*a040*/  BAR.SYNC.DEFER_BLOCKING 0x1, 0x80 ;  /* 0x0042000000007b1d */ /* 0x000fec0000010000 */
[----:B------:R-:W-:Y:S01]  /*a050*/  BSSY B0, `(.L_x_59) ;  /* 0x0000016000007945 */ /* 0x000fe20003800000 */
[----:B------:R4:W-:Y:S04]  /*a060*/  STSM.16.M88.4 [R35+0x1000], R28 ;  /* 0x0010001c23007844 */ /* 0x0009e80000000200 */
[----:B------:R4:W-:Y:S01]  /*a070*/  STSM.16.M88.4 [R3], R36 ;  /* 0x0000002403007844 */ /* 0x0009e20000000200 */
[----:B------:R-:W-:Y:S01]  /*a080*/  @!PT LDS RZ, [RZ] ;  /* 0x00000000fffff984 */ /* 0x000fe20000000800 */
[----:B------:R-:W-:Y:S01]  /*a090*/  @!PT LDS RZ, [RZ] ;  /* 0x00000000fffff984 */ /* 0x000fe20000000800 */
[----:B------:R-:W-:Y:S01]  /*a0a0*/  @!PT LDS RZ, [RZ] ;  /* 0x00000000fffff984 */ /* 0x000fe20000000800 */
[----:B------:R-:W-:Y:S01]  /*a0b0*/  @!PT LDS RZ, [RZ] ;  /* 0x00000000fffff984 */ /* 0x000fe20000000800 */
[----:B------:R5:W-:Y:S06]  /*a0c0*/  MEMBAR.ALL.CTA ;  /* 0x0000000000007992 */ /* 0x000bec0000008000 */
[----:B-----5:R-:W5:Y:S02]  /*a0d0*/  FENCE.VIEW.ASYNC.S ;  /* 0x00000000000073c6 */ /* 0x020f640000000000 */
[----:B-----5:R-:W-:Y:S06]  /*a0e0*/  BAR.SYNC.DEFER_BLOCKING 0x1, 0x80 ;  /* 0x0042000000007b1d */ /* 0x020fec0000010000 */
[----:B------:R-:W-:Y:S05]  /*a0f0*/  @P1 BRA `(.L_x_60) ;  /* 0x00000000002c1947 */ /* 0x000fea0003800000 */
[----:B------:R-:W-:Y:S01]  /*a100*/  S2UR UR44, SR_CTAID.Z ;  /* 0x00000000002c79c3 */ /* 0x000fe20000002700 */
[----:B------:R-:W-:Y:S01]  /*a110*/  R2UR UR40, R32 ;  /* 0x00000000202872ca */ /* 0x000fe200000e0000 */
[----:B------:R-:W-:Y:S01]  /*a120*/  ULDC.64 UR4, c[0x0][0x198] ;  /* 0x0000660000047ab9 */ /* 0x000fe20000000a00 */
[----:B------:R-:W-:Y:S01]  /*a130*/  UMOV UR41, 0x60 ;  /* 0x0000006000297882 */ /* 0x000fe20000000000 */
[----:B------:R-:W-:-:S04]  /*a140*/  UIADD3 UR4, UP0, UR4, 0x9f0, URZ ;  /* 0x000009f004047890 */ /* 0x000fc8000ff1e03f */
[----:B------:R-:W5:Y:S01]  /*a150*/  S2UR UR43, SR_CTAID.Y ;  /* 0x00000000002b79c3 */ /* 0x000f620000002600 */
[----:B------:R-:W-:-:S05]  /*a160*/  UIADD3.X UR5, URZ, UR5, URZ, UP0, !UPT ;  /* 0x000000053f057290 */ /* 0x000fca00087fe43f */
[----:B------:R-:W-:-:S09]  /*a170*/  UIADD3 UR40, UR40, 0x1000, URZ ;  /* 0x0000100028287890 */ /* 0x000fd2000fffe03f */
[----:B-----5:R1:W-:Y:S01]  /*a180*/  UTMASTG.4D [UR40], [UR4] ;  /* 0x00000028040073b5 */ /* 0x0203e20008018000 */
[----:B------:R0:W-:Y:S01]  /*a190*/  UTMACMDFLUSH ;  /* 0x00000000000079b7 */ /* 0x0001e20000000000 */
[----:B-1----:R-:W-:-:S04]  /*a1a0*/  DEPBAR.LE SB0, 0x1 ;  /* 0x000080400000791a */ /* 0x002fc80000000000 */
.L_x_60:
[----:B------:R-:W-:Y:S05]  /*a1b0*/  BSYNC B0 ;  /* 0x0000000000007941 */ /* 0x000fea0003800000 */
.L_x_59:
[----:B------:R-:W-:Y:S06]  /*a1c0*/  BAR.SYNC.DEFER_BLOCKING 0x1, 0x80 ;  /* 0x0042000000007b1d */ /* 0x000fec0000010000 */
        /* <DEDUP_REMOVED lines=18> */
[----:B------:R-:W5:Y:S08]  /*a2f0*/  S2UR UR11, SR_CTAID.Y ;  /* 0x00000000000b79c3 */ /* 0x000f700000002600 */
[----:B-----5:R1:W-:Y:S01]  /*a300*/  UTMASTG.4D [UR8], [UR4] ;  /* 0x00000008040073b5 */ /* 0x0203e20008018000 */
[----:B------:R0:W-:Y:S01]  /*a310*/  UTMACMDFLUSH ;  /* 0x00000000000079b7 */ /* 0x0001e20000000000 */
[----:B-1----:R-:W-:-:S04]  /*a320*/  DEPBAR.LE SB0, 0x1 ;  /* 0x000080400000791a */ /* 0x002fc80000000000 */
.L_x_62:
[----:B------:R-:W-:Y:S05]  /*a330*/  BSYNC B0 ;  /* 0x0000000000007941 */ /* 0x000fea0003800000 */
.L_x_61:
        /* <DEDUP_REMOVED lines=23> */
.L_x_64:
[----:B------:R-:W-:Y:S05]  /*a4b0*/  BSYNC B0 ;  /* 0x0000000000007941 */ /* 0x000fea0003800000 */
.L_x_63:
        /* <DEDUP_REMOVED lines=23> */
.L_x_66:
[----:B------:R-:W-:Y:S05]  /*a630*/  BSYNC B0 ;  /* 0x0000000000007941 */ /* 0x000fea0003800000 */
.L_x_65:
[----:B------:R-:W-:Y:S01]  /*a640*/  BAR.SYNC.DEFER_BLOCKING 0x1, 0x80 ;  /* 0x0042000000007b1d */ /* 0x000fe20000010000 */
[----:B-123--:R-:W-:-:S04]  /*a650*/  MOV R0, RZ ;  /* 0x000000ff00007202 */ /* 0x00efc80000000f00 */
[----:B------:R-:W-:Y:S01]  /*a660*/  LOP3.LUT P0, RZ, R0, 0x1bf, RZ, 0xc0, !PT ;  /* 0x000001bf00ff7812 */ /* 0x000fe2000780c0ff */
        /* <DEDUP_REMOVED lines=12> */
[----:B------:R-:W-:Y:S01]  /*a730*/  R2UR UR40, R32 ;  /* 0x00000000202872ca */ /* 0x000fe200000e0000 */
[----:B------:R-:W-:Y:S01]  /*a740*/  ULDC.64 UR4, c[0x0][0x198] ;  /* 0x0000660000047ab9 */ /* 0x000fe20000000a00 */
[----:B------:R-:W-:Y:S01]  /*a750*/  UMOV UR41, 0xe0 ;  /* 0x000000e000297882 */ /* 0x000fe20000000000 */
[----:B------:R-:W-:-:S04]  /*a760*/  UIADD3 UR4, UP0, UR4, 0x9f0, URZ ;  /* 0x000009f004047890 */ /* 0x000fc8000ff1e03f */
[----:B------:R-:W2:Y:S01]  /*a770*/  S2UR UR43, SR_CTAID.Y ;  /* 0x00000000002b79c3 */ /* 0x000ea20000002600 */
[----:B------:R-:W-:-:S05]  /*a780*/  UIADD3.X UR5, URZ, UR5, URZ, UP0, !UPT ;  /* 0x000000053f057290 */ /* 0x000fca00087fe43f */
[----:B------:R-:W-:-:S09]  /*a790*/  UIADD3 UR40, UR40, 0x1000, URZ ;  /* 0x0000100028287890 */ /* 0x000fd2000fffe03f */
[----:B--2---:R2:W-:Y:S02]  /*a7a0*/  UTMASTG.4D [UR40], [UR4] ;  /* 0x00000028040073b5 */ /* 0x0045e40008018000 */
[----:B--2---:R0:W-:Y:S02]  /*a7b0*/  UTMACMDFLUSH ;  /* 0x00000000000079b7 */ /* 0x0041e40000000000 */
.L_x_68:
[----:B------:R-:W-:Y:S05]  /*a7c0*/  BSYNC B0 ;  /* 0x0000000000007941 */ /* 0x000fea0003800000 */
.L_x_67:
[----:B------:R-:W-:Y:S05]  /*a7d0*/  @!P0 BRA `(.L_x_69) ;  /* 0x0000000000408947 */ /* 0x000fea0003800000 */
[----:B------:R-:W-:Y:S01]  /*a7e0*/  MOV R0, 0x0 ;  /* 0x0000000000007802 */ /* 0x000fe20000000f00 */
[----:B------:R-:W-:Y:S01]  /*a7f0*/  ULDC.64 UR4, c[0x4][0x70] ;  /* 0x01001c0000047ab9 */ /* 0x000fe20000000a00 */
[----:B------:R-:W-:Y:S01]  /*a800*/  ULDC.64 UR6, c[0x4][0x8] ;  /* 0x0100020000067ab9 */ /* 0x000fe20000000a00 */
[----:B------:R-:W-:Y:S01]  /*a810*/  IMAD.U32 R4, RZ, RZ, UR4 ;  /* 0x00000004ff047e24 */ /* 0x000fe2000f8e00ff */
[----:B-1--4-:R1:W2:Y:S01]  /*a820*/  LDC.64 R2, c[0x4][R0] ;  /* 0x0100000000027b82 */ /* 0x0122a20000000a00 */
[----:B------:R-:W-:Y:S01]  /*a830*/  IMAD.U32 R5, RZ, RZ, UR5 ;  /* 0x00000005ff057e24 */ /* 0x000fe2000f8e00ff */
[----:B------:R-:W-:Y:S01]  /*a840*/  ULDC.64 UR4, c[0x4][0x78] ;  /* 0x01001e0000047ab9 */ /* 0x000fe20000000a00 */
[----:B------:R-:W-:Y:S02]  /*a850*/  IMAD.U32 R10, RZ, RZ, UR6 ;  /* 0x00000006ff0a7e24 */ /* 0x000fe4000f8e00ff */
[----:B------:R-:W-:Y:S02]  /*a860*/  IMAD.U32 R6, RZ, RZ, UR4 ;  /* 0x00000004ff067e24 */ /* 0x000fe4000f8e00ff */
[----:B------:R-:W-:-:S02]  /*a870*/  IMAD.U32 R7, RZ, RZ, UR5 ;  /* 0x00000005ff077e24 */ /* 0x000fc4000f8e00ff */
[----:B------:R-:W-:Y:S02]  /*a880*/  IMAD.U32 R11, RZ, RZ, UR7 ;  /* 0x00000007ff0b7e24 */ /* 0x000fe4000f8e00ff */
[----:B------:R-:W-:Y:S02]  /*a890*/  IMAD.MOV.U32 R8, RZ, RZ, 0x70 ;  /* 0x00000070ff087424 */ /* 0x000fe400078e00ff */
[----:B------:R-:W-:Y:S02]  /*a8a0*/  IMAD.MOV.U32 R12, RZ, RZ, 0x1 ;  /* 0x00000001ff0c7424 */ /* 0x000fe400078e00ff */
[----:B-1----:R-:W-:-:S07]  /*a8b0*/  IMAD.MOV.U32 R13, RZ, RZ, RZ ;  /* 0x000000ffff0d7224 */ /* 0x002fce00078e00ff */
[----:B------:R-:W-:-:S07]  /*a8c0*/  LEPC R20, `(.L_x_69) ;  /* 0x000000001014794e */ /* 0x000fce0000000000 */
[----:B--2---:R-:W-:Y:S05]  /*a8d0*/  CALL.ABS.NOINC R2 ;  /* 0x0000000002007343 */ /* 0x004fea0003c00000 */
.L_x_69:
[----:B------:R-:W-:-:S05]  /*a8e0*/  VIADD R0, R32, 0x2200 ;  /* 0x0000220020007836 */ /* 0x000fca0000000000 */
[----:B------:R-:W-:-:S13]  /*a8f0*/  LOP3.LUT P0, RZ, R0, 0x1b0, RZ, 0xc0, !PT ;  /* 0x000001b000ff7812 */ /* 0x000fda000780c0ff */
        /* <DEDUP_REMOVED lines=17> */
.L_x_70:
[----:B------:R-:W2:Y:S04]  /*aa10*/  LDL.LU R146, [R1+0x84] ;  /* 0x0000840001927983 */ /* 0x000ea80000300800 */
[----:B------:R-:W2:Y:S04]  /*aa20*/  LDL.LU R145, [R1+0x80] ;  /* 0x0000800001917983 */ /* 0x000ea80000300800 */
[----:B------:R-:W3:Y:S04]  /*aa30*/  LDL.LU R144, [R1+0x8c] ;  /* 0x00008c0001907983 */ /* 0x000ee80000300800 */
[----:B------:R-:W3:Y:S04]  /*aa40*/  LDL.LU R143, [R1+0x88] ;  /* 0x00008800018f7983 */ /* 0x000ee80000300800 */
        /* <DEDUP_REMOVED lines=37> */
[----:B----4-:R-:W4:Y:S04]  /*aca0*/  LDL.LU R28, [R1+0x120] ;  /* 0x00012000011c7983 */ /* 0x010f280000300800 */
[----:B------:R-:W4:Y:S04]  /*acb0*/  LDL.LU R117, [R1+0x12c] ;  /* 0x00012c0001757983 */ /* 0x000f280000300800 */
        /* <DEDUP_REMOVED lines=62> */
[----:B-1----:R-:W4:Y:S04]  /*b0a0*/  LDL.LU R64, [R1+0x220] ;  /* 0x0002200001407983 */ /* 0x002f280000300800 */
        /* <DEDUP_REMOVED lines=21> */
[----:B------:R-:W4:Y:S01]  /*b200*/  LDL.LU R2, [R1+0x278] ;  /* 0x0002780001027983 */ /* 0x000f220000300800 */
[----:B------:R-:W-:Y:S01]  /*b210*/  ISETP.GT.U32.AND P6, PT, R33, 0x3e, PT ;  /* 0x0000003e2100780c */ /* 0x000fe20003fc4070 */
[C---:B------:R-:W-:Y:S01]  /*b220*/  VIADD R3, R35.reuse, 0x2200 ;  /* 0x0000220023037836 */ /* 0x040fe20000000000 */
[----:B--2---:R-:W-:Y:S01]  /*b230*/  F2FP.F16.F32.PACK_AB R8, R146, R145 ;  /* 0x000000919208723e */ /* 0x004fe200000000ff */
[----:B------:R-:W-:Y:S01]  /*b240*/  VIADD R5, R35, 0x3200 ;  /* 0x0000320023057836 */ /* 0x000fe20000000000 */
[----:B---3--:R-:W-:Y:S01]  /*b250*/  F2FP.F16.F32.PACK_AB R9, R144, R143 ;  /* 0x0000008f9009723e */ /* 0x008fe200000000ff */
[----:B------:R-:W-:Y:S01]  /*b260*/  IMAD R3, R34, 0x2, R3 ;  /* 0x0000000222037824 */ /* 0x000fe200078e0203 */
[----:B-----5:R-:W-:Y:S01]  /*b270*/  F2FP.F16.F32.PACK_AB R10, R142, R141 ;  /* 0x0000008d8e0a723e */ /* 0x020fe200000000ff */
[----:B------:R-:W-:Y:S01]  /*b280*/  IMAD R5, R34, 0x2, R5 ;  /* 0x0000000222057824 */ /* 0x000fe200078e0205 */
[----:B------:R-:W-:Y:S01]  /*b290*/  F2FP.F16.F32.PACK_AB R11, R140, R139 ;  /* 0x0000008b8c0b723e */ /* 0x000fe200000000ff */
[----:B------:R-:W-:Y:S01]  /*b2a0*/  IMAD R34, R34, 0x2, R35 ;  /* 0x0000000222227824 */ /* 0x000fe200078e0223 */
        /* <DEDUP_REMOVED lines=16> */
[----:B----4-:R-:W-:Y:S02]  /*b3b0*/  F2FP.F16.F32.PACK_AB R28, R118, R28 ;  /* 0x0000001c761c723e */ /* 0x010fe400000000ff */
        /* <DEDUP_REMOVED lines=42> */
[----:B------:R-:W-:Y:S01]  /*b660*/  F2FP.F16.F32.PACK_AB R75, R75, R2 ;  /* 0x000000024b4b723e */ /* 0x000fe200000000ff */
[----:B------:R-:W-:Y:S06]  /*b670*/  @P6 BRA `(.L_x_71) ;  /* 0x0000000000046947 */ /* 0x000fec0003800000 */
[----:B------:R-:W-:-:S04]  /*b680*/  DEPBAR.LE SB0, 0x1 ;  /* 0x000080400000791a */ /* 0x000fc80000000000 */
.L_x_71:
[----:B------:R-:W-:Y:S05]  /*b690*/  WARPSYNC.ALL ;  /* 0x0000000000007948 */ /* 0x000fea0003800000 */
[----:B------:R-:W-:Y:S06]  /*b6a0*/  BAR.SYNC.DEFER_BLOCKING 0x1, 0x80 ;  /* 0x0042000000007b1d */ /* 0x000fec0000010000 */
        /* <DEDUP_REMOVED lines=14> */
[----:B------:R-:W-:Y:S01]  /*b790*/  UMOV UR41, URZ ;  /* 0x0000003f00297c82 */ /* 0x000fe20008000000 */
[----:B------:R-:W-:-:S04]  /*b7a0*/  UIADD3 UR4, UP0, UR4, 0xcf0, URZ ;  /* 0x00000cf004047890 */ /* 0x000fc8000ff1e03f */
[----:B------:R-:W2:Y:S01]  /*b7b0*/  S2UR UR43, SR_CTAID.Y ;  /* 0x00000000002b79c3 */ /* 0x000ea20000002600 */
[----:B------:R-:W-:-:S05]  /*b7c0*/  UIADD3.X UR5, URZ, UR5, URZ, UP0, !UPT ;  /* 0x000000053f057290 */ /* 0x000fca00087fe43f */
[----:B------:R-:W-:-:S09]  /*b7d0*/  UIADD3 UR40, UR40, 0x2200, URZ ;  /* 0x0000220028287890 */ /* 0x000fd2000fffe03f */
[----:B--2---:R2:W-:Y:S01]  /*b7e0*/  UTMASTG.4D [UR40], [UR4] ;  /* 0x00000028040073b5 */ /* 0x0045e20008018000 */
[----:B------:R0:W-:Y:S01]  /*b7f0*/  UTMACMDFLUSH ;  /* 0x00000000000079b7 */ /* 0x0001e20000000000 */
[----:B--2---:R-:W-:-:S04]  /*b800*/  DEPBAR.LE SB0, 0x1 ;  /* 0x000080400000791a */ /* 0x004fc80000000000 */
.L_x_73:
[----:B------:R-:W-:Y:S05]  /*b810*/  BSYNC B0 ;  /* 0x0000000000007941 */ /* 0x000fea0003800000 */
.L_x_72:
        /* <DEDUP_REMOVED lines=23> */
.L_x_75:
[----:B------:R-:W-:Y:S05]  /*b990*/  BSYNC B0 ;  /* 0x0000000000007941 */ /* 0x000fea0003800000 */
.L_x_74:
        /* <DEDUP_REMOVED lines=13> */
[----:B------:R-:W-:Y:S01]  /*ba70*/  R2UR UR40, R32 ;  /* 0x00000000202872ca */ /* 0x000fe200000e0000 */
[----:B------:R-:W-:Y:S01]  /*ba80*/  ULDC.64 UR4, c[0x0][0x198] ;  /* 0x0000660000047ab9 */ /* 0x000fe20000000a00 */
[----:B------:R-:W-:Y:S01]  /*ba90*/  UMOV UR41, 0x40 ;  /* 0x0000004000297882 */ /* 0x000fe20000000000 */
[----:B------:R-:W-:-:S04]  /*baa0*/  UIADD3 UR4, UP0, UR4, 0xcf0, URZ ;  /* 0x00000cf004047890 */ /* 0x000fc8000ff1e03f */
[----:B------:R-:W4:Y:S01]  /*bab0*/  S2UR UR43, SR_CTAID.Y ;  /* 0x00000000002b79c3 */ /* 0x000f220000002600 */
[----:B------:R-:W-:-:S05]  /*bac0*/  UIADD3.X UR5, URZ, UR5, URZ, UP0, !UPT ;  /* 0x000000053f057290 */ /* 0x000fca00087fe43f */
[----:B------:R-:W-:-:S09]  /*bad0*/  UIADD3 UR40, UR40, 0x2200, URZ ;  /* 0x0000220028287890 */ /* 0x000fd2000fffe03f */
[----:B----4-:R4:W-:Y:S01]  /*bae0*/  UTMASTG.4D [UR40], [UR4] ;  /* 0x00000028040073b5 */ /* 0x0109e20008018000 */
[----:B------:R0:W-:Y:S01]  /*baf0*/  UTMACMDFLUSH ;  /* 0x00000000000079b7 */ /* 0x0001e20000000000 */
[----:B----4-:R-:W-:-:S04]  /*bb00*/  DEPBAR.LE SB0, 0x1 ;  /* 0x000080400000791a */ /* 0x010fc80000000000 */
.L_x_77:
[----:B------:R-:W-:Y:S05]  /*bb10*/  BSYNC B0 ;  /* 0x0000000000007941 */ /* 0x000fea0003800000 */
.L_x_76:
        /* <DEDUP_REMOVED lines=23> */
.L_x_79:
[----:B------:R-:W-:Y:S05]  /*bc90*/  BSYNC B0 ;  /* 0x0000000000007941 */ /* 0x000fea0003800000 */
.L_x_78:
        /* <DEDUP_REMOVED lines=23> */
.L_x_81:
[----:B------:R-:W-:Y:S05]  /*be10*/  BSYNC B0 ;  /* 0x0000000000007941 */ /* 0x000fea0003800000 */
.L_x_80:
        /* <DEDUP_REMOVED lines=23> */
.L_x_83:
[----:B------:R-:W-:Y:S05]  /*bf90*/  BSYNC B0 ;  /* 0x0000000000007941 */ /* 0x000fea0003800000 */
.L_x_82:
        /* <DEDUP_REMOVED lines=23> */
.L_x_85:
[----:B------:R-:W-:Y:S05]  /*c110*/  BSYNC B0 ;  /* 0x0000000000007941 */ /* 0x000fea0003800000 */
.L_x_84:
        /* <DEDUP_REMOVED lines=20> */
[----:B-----5:R1:W-:Y:S02]  /*c260*/  UTMASTG.4D [UR40], [UR4] ;  /* 0x00000028040073b5 */ /* 0x0203e40008018000 */
[----:B-1----:R0:W-:Y:S02]  /*c270*/  UTMACMDFLUSH ;  /* 0x00000000000079b7 */ /* 0x0021e40000000000 */
.L_x_87:
[----:B------:R-:W-:Y:S05]  /*c280*/  BSYNC B0 ;  /* 0x0000000000007941 */ /* 0x000fea0003800000 */
.L_x_86:
[----:B------:R-:W-:Y:S01]  /*c290*/  ULOP3.LUT UR38, UR38, 0x1, URZ, 0xc, !UPT ;  /* 0x0000000126267892 */ /* 0x000fe2000f8e0c3f */
[----:B------:R-:W-:-:S04]  /*c2a0*/  DEPBAR.LE SB0, 0x0 ;  /* 0x000080000000791a */ /* 0x000fc80000000000 */
[----:B------:R-:W-:Y:S01]  /*c2b0*/  ULEA UR37, UR37, UR38, 0x1 ;  /* 0x0000002625257291 */ /* 0x000fe2000f8e083f */
[----:B------:R-:W-:-:S04]  /*c2c0*/  DEPBAR.LE SB0, 0x0 ;  /* 0x000080000000791a */ /* 0x000fc80000000000 */
[----:B------:R-:W-:-:S09]  /*c2d0*/  ULEA UR37, UR37, UR36, 0x3 ;  /* 0x0000002425257291 */ /* 0x000fd2000f8e183f */
[----:B------:R-:W-:Y:S01]  /*c2e0*/  SYNCS.ARRIVE.TRANS64.A1T0 RZ, [UR37+0x644a0], RZ ;  /* 0x0644a0ffffff79a7 */ /* 0x000fe20008100025 */
[----:B------:R-:W-:Y:S05]  /*c2f0*/  EXIT ;  /* 0x000000000000794d */ /* 0x000fea0003800000 */
.L_x_6:
[----:B------:R-:W-:-:S08]  /*c300*/  NOP ;  /* 0x0000000000007918 */ /* 0x000fd00000000000 */
[----:B------:R-:W1:-:S00]  /*c310*/  USETMAXREG.DEALLOC.CTAPOOL 0x18 ;  /* 0x00000018000079c8 */ /* 0x000e4000080e0500 */
[----:B------:R-:W-:-:S13]  /*c320*/  PLOP3.LUT P0, PT, PT, PT, UP0, 0x80, 0x0 ;  /* 0x000000000000781c */ /* 0x000fda0003f0f008 */
[----:B-1----:R-:W-:Y:S05]  /*c330*/  @!P0 BRA `(.L_x_88) ;  /* 0x0000002000508947 */ /* 0x002fea0003800000 */
[----:B------:R-:W-:-:S13]  /*c340*/  ISETP.NE.AND P0, PT, RZ, UR5, PT ;  /* 0x00000005ff007c0c */ /* 0x000fda000bf05270 */
[----:B------:R-:W-:Y:S05]  /*c350*/  @P0 EXIT ;  /* 0x000000000000094d */ /* 0x000fea0003800000 */
[----:B------:R-:W1:Y:S01]  /*c360*/  LDC R0, c[0x0][0x288] ;  /* 0x0000a200ff007b82 */ /* 0x000e620000000800 */
[----:B------:R-:W-:Y:S01]  /*c370*/  ELECT P0, URZ, PT ;  /* 0x00000000003f782f */ /* 0x000fe20003800000 */
[----:B------:R-:W-:-:S06]  /*c380*/  UMOV UR13, URZ ;  /* 0x0000003f000d7c82 */ /* 0x000fcc0008000000 */
[----:B------:R-:W2:Y:S01]  /*c390*/  S2UR UR5, SR_CgaCtaId ;  /* 0x00000000000579c3 */ /* 0x000ea20000008800 */
[----:B-1----:R-:W-:-:S13]  /*c3a0*/  ISETP.GE.AND P1, PT, R0, 0x1, PT ;  /* 0x000000010000780c */ /* 0x002fda0003f26270 */
[----:B--2---:R-:W-:Y:S05]  /*c3b0*/  @!P1 BRA `(.L_x_89) ;  /* 0x0000001c00f09947 */ /* 0x004fea0003800000 */
[----:B------:R-:W-:Y:S01]  /*c3c0*/  VIADD R0, R0, 0x3f ;  /* 0x0000003f00007836 */ /* 0x000fe20000000000 */
[----:B------:R-:W-:Y:S01]  /*c3d0*/  UMOV UR5, URZ ;  /* 0x0000003f00057c82 */ /* 0x000fe20008000000 */
[----:B------:R-:W-:Y:S01]  /*c3e0*/  UMOV UR4, 0x38 ;  /* 0x0000003800047882 */ /* 0x000fe20000000000 */
[----:B------:R-:W-:Y:S01]  /*c3f0*/  IMAD.MOV.U32 R5, RZ, RZ, 0x1 ;  /* 0x00000001ff057424 */ /* 0x000fe200078e00ff */
[----:B------:R-:W-:Y:S01]  /*c400*/  ULOP3.LUT UR7, UR14, 0x1, URZ, 0xfc, !UPT ;  /* 0x000000010e077892 */ /* 0x000fe2000f8efc3f */
[----:B------:R-:W-:Y:S01]  /*c410*/  SHF.R.S32.HI R3, RZ, 0x1f, R0 ;  /* 0x0000001fff037819 */ /* 0x000fe20000011400 */
[----:B------:R-:W-:Y:S01]  /*c420*/  IMAD.U32 R4, RZ, RZ, UR5 ;  /* 0x00000005ff047e24 */ /* 0x000fe2000f8e00ff */
[----:B------:R-:W-:Y:S01]  /*c430*/  ULDC.64 UR22, c[0x0][0x198] ;  /* 0x0000660000167ab9 */ /* 0x000fe20000000a00 */
[----:B------:R-:W-:Y:S01]  /*c440*/  UMOV UR13, URZ ;  /* 0x0000003f000d7c82 */ /* 0x000fe20008000000 */
[----:B------:R-:W-:Y:S01]  /*c450*/  LEA.HI R3, R3, R0, RZ, 0x6 ;  /* 0x0000000003037211 */ /* 0x000fe200078f30ff */
[----:B------:R-:W-:Y:S01]  /*c460*/  IMAD.MOV.U32 R0, RZ, RZ, RZ ;  /* 0x000000ffff007224 */ /* 0x000fe200078e00ff */
[----:B------:R-:W-:-:S02]  /*c470*/  UMOV UR6, URZ ;  /* 0x0000003f00067c82 */ /* 0x000fc40008000000 */
[----:B------:R-:W-:Y:S01]  /*c480*/  LEA.HI.SX32 R2, R3, 0x1, 0x1a ;  /* 0x0000000103027811 */ /* 0x000fe200078fd2ff */
[----:B------:R-:W-:-:S07]  /*c490*/  IMAD.U32 R3, RZ, RZ, UR4 ;  /* 0x00000004ff037e24 */ /* 0x000fce000f8e00ff */
.L_x_98:
[----:B------:R-:W-:-:S06]  /*c4a0*/  UISETP.NE.AND UP0, UPT, UR7, 0x3, UPT ;  /* 0x000000030700788c */ /* 0x000fcc000bf05270 */
[----:B------:R-:W-:-:S13]  /*c4b0*/  PLOP3.LUT P3, PT, PT, PT, UP0, 0x80, 0x0 ;  /* 0x000000000000781c */ /* 0x000fda0003f6f008 */
[----:B------:R-:W-:Y:S05]  /*c4c0*/  @!P3 BRA `(.L_x_90) ;  /* 0x000000000004b947 */ /* 0x000fea0003800000 */
[----:B------:R-:W-:Y:S01]  /*c4d0*/  BPT.TRAP 0x1 ;  /* 0x000000040000795c */ /* 0x000fe20000300000 */
.L_x_90:
[----:B------:R-:W1:Y:S01]  /*c4e0*/  S2UR UR5, SR_CgaCtaId ;  /* 0x00000000000579c3 */ /* 0x000e620000008800 */
[----:B------:R-:W-:Y:S01]  /*c4f0*/  UMOV UR4, 0x400 ;  /* 0x0000040000047882 */ /* 0x000fe20000000000 */
[----:B------:R-:W-:Y:S02]  /*c500*/  SHF.L.U32 R6, R0, 0x1f, RZ ;  /* 0x0000001f00067819 */ /* 0x000fe400000006ff */
[----:B------:R-:W-:Y:S01]  /*c510*/  LOP3.LUT P2, RZ, R5, 0xff, RZ, 0xc0, !PT ;  /* 0x000000ff05ff7812 */ /* 0x000fe2000784c0ff */
[----:B-1----:R-:W-:-:S04]  /*c520*/  ULEA UR4, UR5, UR4, 0x18 ;  /* 0x0000000405047291 */ /* 0x002fc8000f8ec03f */
[----:B------:R-:W-:-:S09]  /*c530*/  ULEA UR8, UR6, UR4, 0x3 ;  /* 0x0000000406087291 */ /* 0x000fd2000f8e183f */
[----:B------:R-:W1:Y:S02]  /*c540*/  SYNCS.PHASECHK.TRANS64.TRYWAIT P1, [UR8+0x64480], R6 ;  /* 0x06448006ff0075a7 */ /* 0x000e640008020148 */
[----:B-1----:R-:W-:Y:S05]  /*c550*/  @!P1 BRA `(.L_x_91) ;  /* 0x0000004400c49947 */ /* 0x002fea0003800000 */
.L_x_159:
[----:B------:R-:W-:Y:S04]  /*c560*/  BSSY B0, `(.L_x_92) ;  /* 0x0000003000007945 */ /* 0x000fe80003800000 */
[----:B------:R-:W-:Y:S05]  /*c570*/  @!P0 BRA `(.L_x_93) ;  /* 0x0000000000048947 */ /* 0x000fea0003800000 */
[----:B------:R-:W-:-:S04]  /*c580*/  DEPBAR.LE SB0, 0x1 ;  /* 0x000080400000791a */ /* 0x000fc80000000000 */
.L_x_93:
[----:B------:R-:W-:Y:S05]  /*c590*/  BSYNC B0 ;  /* 0x0000000000007941 */ /* 0x000fea0003800000 */
.L_x_92:
[----:B------:R-:W-:Y:S05]  /*c5a0*/  @P2 BRA `(.L_x_94) ;  /* 0x0000000000242947 */ /* 0x000fea0003800000 */
[----:B------:R-:W-:Y:S05]  /*c5b0*/  @!P3 BRA `(.L_x_95) ;  /* 0x000000000004b947 */ /* 0x000fea0003800000 */
[----:B------:R-:W-:Y:S01]  /*c5c0*/  BPT.TRAP 0x1 ;  /* 0x000000040000795c */ /* 0x000fe20000300000 */
.L_x_95:
[----:B------:R-:W-:Y:S02]  /*c5d0*/  ULEA UR8, UR13, UR4, 0x3 ;  /* 0x000000040d087291 */ /* 0x000fe4000f8e183f */
[----:B------:R-:W-:Y:S02]  /*c5e0*/  UIADD3 UR13, UR13, 0x1, URZ ;  /* 0x000000010d0d7890 */ /* 0x000fe4000fffe03f */
[----:B------:R-:W-:Y:S02]  /*c5f0*/  UIADD3 UR8, UR8, 0x64490, URZ ;  /* 0x0006449008087890 */ /* 0x000fe4000fffe03f */
[----:B------:R-:W-:Y:S02]  /*c600*/  UISETP.NE.AND UP0, UPT, UR13, 0x2, UPT ;  /* 0x000000020d00788c */ /* 0x000fe4000bf05270 */
[----:B------:R-:W-:Y:S02]  /*c610*/  UPRMT UR8, UR5, 0x654, UR8 ;  /* 0x0000065405087896 */ /* 0x000fe40008000008 */
[----:B------:R-:W-:-:S07]  /*c620*/  USEL UR13, UR13, URZ, UP0 ;  /* 0x0000003f0d0d7287 */ /* 0x000fce0008000000 */
[----:B------:R-:W-:Y:S05]  /*c630*/  SYNCS.ARRIVE.TRANS64.RED.A1T0 RZ, [UR8], RZ ;  /* 0x000000ffffff79a7 */ /* 0x000fea0008100408 */
.L_x_94:
[----:B------:R-:W-:Y:S04]  /*c640*/  BSSY B0, `(.L_x_96) ;  /* 0x00001c4000007945 */ /* 0x000fe80003800000 */
[----:B------:R-:W-:Y:S05]  /*c650*/  @!P0 BRA `(.L_x_97) ;  /* 0x0000001c00088947 */ /* 0x000fea0003800000 */
[----:B------:R-:W2:Y:S01]  /*c660*/  S2UR UR10, SR_CTAID.Y ;  /* 0x00000000000a79c3 */ /* 0x000ea20000002600 */
[C---:B------:R-:W-:Y:S01]  /*c670*/  R2UR UR8, R4.reuse ;  /* 0x00000000040872ca */ /* 0x040fe200000e0000 */
[----:B------:R-:W-:Y:S01]  /*c680*/  UIADD3 UR30, UP0, UR22, 0x6f0, URZ ;  /* 0x000006f0161e7890 */ /* 0x000fe2000ff1e03f */
[----:B------:R-:W-:Y:S01]  /*c690*/  R2UR UR11, R3 ;  /* 0x00000000030b72ca */ /* 0x000fe200000e0000 */
[----:B------:R-:W-:Y:S01]  /*c6a0*/  ULEA UR15, UR6, UR4, 0x10 ;  /* 0x00000004060f7291 */ /* 0x000fe2000f8e803f */
[----:B------:R-:W-:Y:S01]  /*c6b0*/  R2UR UR50, R4 ;  /* 0x00000000043272ca */ /* 0x000fe200000e0000 */
[----:B------:R-:W-:Y:S01]  /*c6c0*/  UIADD3.X UR31, URZ, UR23, URZ, UP0, !UPT ;  /* 0x000000173f1f7290 */ /* 0x000fe200087fe43f */
[----:B------:R-:W-:Y:S01]  /*c6d0*/  STL [R1+0x484], R2 ;  /* 0x0004840201007387 */ /* 0x000fe20000100800 */
[----:B------:R-:W3:Y:S01]  /*c6e0*/  S2UR UR9, SR_CTAID.Z ;  /* 0x00000000000979c3 */ /* 0x000ee20000002700 */
[----:B------:R-:W-:Y:S01]  /*c6f0*/  UIADD3 UR48, UR15, 0x44000, URZ ;  /* 0x000440000f307890 */ /* 0x000fe2000fffe03f */
[----:B------:R-:W-:Y:S01]  /*c700*/  MOV R12, UR23 ;  /* 0x00000017000c7c02 */ /* 0x000fe20008000f00 */
[----:B------:R-:W-:Y:S01]  /*c710*/  UMOV UR49, 0x20 ;  /* 0x0000002000317882 */ /* 0x000fe20000000000 */
[----:B------:R-:W-:Y:S01]  /*c720*/  UIADD3 UR32, UR15, 0x46000, URZ ;  /* 0x000460000f207890 */ /* 0x000fe2000fffe03f */
[----:B------:R-:W-:Y:S01]  /*c730*/  MOV R7, UR49 ;  /* 0x0000003100077c02 */ /* 0x000fe20008000f00 */
[----:B------:R-:W-:Y:S01]  /*c740*/  UIADD3 UR12, UR8, 0x10, URZ ;  /* 0x00000010080c7890 */ /* 0x000fe2000fffe03f */
[----:B------:R-:W-:Y:S01]  /*c750*/  STL [R1+0x480], R0 ;  /* 0x0004800001007387 */ /* 0x000fe20000100800 */
[----:B------:R-:W-:Y:S01]  /*c760*/  UMOV UR49, URZ ;  /* 0x0000003f00317c82 */ /* 0x000fe20008000000 */
[----:B------:R-:W-:Y:S01]  /*c770*/  UIADD3 UR34, UR8, 0x8, URZ ;  /* 0x0000000808227890 */ /* 0x000fe2000fffe03f */
[----:B------:R-:W4:Y:S01]  /*c780*/  S2UR UR24, SR_CTAID.Y ;  /* 0x00000000001879c3 */ /* 0x000f220000002600 */
[----:B------:R-:W-:Y:S01]  /*c790*/  UMOV UR33, UR49 ;  /* 0x0000003100217c82 */ /* 0x000fe20008000000 */
[----:B------:R-:W-:Y:S01]  /*c7a0*/  IMAD.U32 R8, RZ, RZ, UR12 ;  /* 0x0000000cff087e24 */ /* 0x000fe2000f8e00ff */
[----:B------:R-:W-:Y:S01]  /*c7b0*/  UIADD3 UR12, UR11, -0x10, URZ ;  /* 0xfffffff00b0c7890 */ /* 0x000fe2000fffe03f */
[----:B------:R-:W-:Y:S01]  /*c7c0*/  STL [R1+0x488], R4 ;  /* 0x0004880401007387 */ /* 0x000fe20000100800 */
[----:B------:R-:W-:Y:S01]  /*c7d0*/  UIADD3 UR17, UR8, 0x18, URZ ;  /* 0x0000001808117890 */ /* 0x000fe2000fffe03f */
[----:B------:R-:W-:Y:S01]  /*c7e0*/  R2UR UR23, R12 ;  /* 0x000000000c1772ca */ /* 0x000fe200000e0000 */
[----:B--2---:R-:W-:Y:S01]  /*c7f0*/  UMOV UR51, UR10 ;  /* 0x0000000a00337c82 */ /* 0x004fe20008000000 */
[----:B------:R-:W-:Y:S01]  /*c800*/  UMOV UR35, UR10 ;  /* 0x0000000a00237c82 */ /* 0x000fe20008000000 */
[----:B-1----:R-:W-:Y:S01]  /*c810*/  MOV R6, UR51 ;  /* 0x0000003300067c02 */ /* 0x002fe20008000f00 */
[----:B------:R-:W-:Y:S01]  /*c820*/  UMOV UR27, UR10 ;  /* 0x0000000a001b7c82 */ /* 0x000fe20008000000 */
[----:B------:R-:W1:Y:S01]  /*c830*/  S2UR UR51, SR_CTAID.Y ;  /* 0x00000000003379c3 */ /* 0x000e620000002600 */
[----:B------:R-:W-:Y:S01]  /*c840*/  UMOV UR19, UR10 ;  /* 0x0000000a00137c82 */ /* 0x000fe20008000000 */
[----:B------:R-:W-:Y:S01]  /*c850*/  IMAD.U32 R19, RZ, RZ, UR12 ;  /* 0x0000000cff137e24 */ /* 0x000fe2000f8e00ff */
[----:B---3--:R-:W-:Y:S01]  /*c860*/  UMOV UR52, UR9 ;  /* 0x0000000900347c82 */ /* 0x008fe20008000000 */
[----:B------:R-:W-:Y:S01]  /*c870*/  UMOV UR36, UR9 ;  /* 0x0000000900247c82 */ /* 0x000fe20008000000 */
[----:B------:R-:W-:Y:S01]  /*c880*/  MOV R5, UR52 ;  /* 0x0000003400057c02 */ /* 0x000fe20008000f00 */
[----:B------:R-:W-:Y:S01]  /*c890*/  UMOV UR20, UR9 ;  /* 0x0000000900147c82 */ /* 0x000fe20008000000 */
[----:B------:R-:W-:Y:S01]  /*c8a0*/  UIADD3 UR11, UR11, -0x8, URZ ;  /* 0xfffffff80b0b7890 */ /* 0x000fe2000fffe03f */
[----:B------:R-:W2:Y:S01]  /*c8b0*/  S2UR UR52, SR_CTAID.Z ;  /* 0x00000000003479c3 */ /* 0x000ea20000002700 */
[----:B------:R-:W-:Y:S01]  /*c8c0*/  MOV R15, UR20 ;  /* 0x00000014000f7c02 */ /* 0x000fe20008000f00 */
[----:B------:R-:W-:Y:S01]  /*c8d0*/  IMAD.U32 R11, RZ, RZ, UR17 ;  /* 0x00000011ff0b7e24 */ /* 0x000fe2000f8e00ff */
[----:B------:R-:W-:Y:S01]  /*c8e0*/  UIADD3 UR16, UR8, 0x20, URZ ;  /* 0x0000002008107890 */ /* 0x000fe2000fffe03f */
[----:B------:R-:W-:Y:S01]  /*c8f0*/  R2UR UR18, R8 ;  /* 0x00000000081272ca */ /* 0x000fe200000e0000 */
[----:B------:R-:W-:Y:S01]  /*c900*/  IMAD.U32 R20, RZ, RZ, UR11 ;  /* 0x0000000bff147e24 */ /* 0x000fe2000f8e00ff */
[----:B------:R-:W-:Y:S01]  /*c910*/  UMOV UR54, UR50 ;  /* 0x0000003200367c82 */ /* 0x000fe20008000000 */
[----:B------:R-:W-:Y:S01]  /*c920*/  UMOV UR17, 0x20 ;  /* 0x0000002000117882 */ /* 0x000fe20000000000 */
[----:B------:R-:W3:Y:S01]  /*c930*/  S2UR UR10, SR_CTAID.Z ;  /* 0x00000000000a79c3 */ /* 0x000ee20000002700 */
[----:B------:R-:W-:Y:S01]  /*c940*/  IMAD.U32 R10, RZ, RZ, UR16 ;  /* 0x00000010ff0a7e24 */ /* 0x000fe2000f8e00ff */
[----:B------:R-:W-:Y:S01]  /*c950*/  UIADD3 UR16, UR15, 0x48000, URZ ;  /* 0x000480000f107890 */ /* 0x000fe2000fffe03f */
[----:B------:R-:W-:Y:S01]  /*c960*/  MOV R17, UR19 ;  /* 0x0000001300117c02 */ /* 0x000fe20008000f00 */
[----:B----4-:R-:W-:Y:S01]  /*c970*/  UMOV UR19, UR24 ;  /* 0x0000001800137c82 */ /* 0x010fe20008000000 */
[----:B------:R-:W-:Y:S01]  /*c980*/  MOV R18, UR17 ;  /* 0x0000001100127c02 */ /* 0x000fe20008000f00 */
[----:B------:R-:W-:Y:S01]  /*c990*/  UMOV UR53, UR34 ;  /* 0x0000002200357c82 */ /* 0x000fe20008000000 */
[----:B------:R-:W-:Y:S01]  /*c9a0*/  R2UR UR42, R19 ;  /* 0x00000000132a72ca */ /* 0x000fe200000e0000 */
[----:B-1----:R-:W-:Y:S01]  /*c9b0*/  UMOV UR11, UR51 ;  /* 0x00000033000b7c82 */ /* 0x002fe20008000000 */
[----:B------:R-:W-:Y:S01]  /*c9c0*/  UMOV UR43, UR51 ;  /* 0x00000033002b7c82 */ /* 0x000fe20008000000 */
[----:B------:R-:W-:Y:S01]  /*c9d0*/  MOV R8, UR53 ;  /* 0x0000003500087c02 */ /* 0x000fe20008000f00 */
[----:B------:R-:W-:Y:S01]  /*c9e0*/  UMOV UR47, UR18 ;  /* 0x00000012002f7c82 */ /* 0x000fe20008000000 */
[----:B------:R-:W-:Y:S01]  /*c9f0*/  MOV R9, UR54 ;  /* 0x0000003600097c02 */ /* 0x000fe20008000f00 */
[----:B------:R-:W1:Y:S01]  /*ca00*/  S2UR UR37, SR_CTAID.Y ;  /* 0x00000000002579c3 */ /* 0x000e620000002600 */
[----:B------:R-:W-:Y:S01]  /*ca10*/  UMOV UR41, 0x20 ;  /* 0x0000002000297882 */ /* 0x000fe20000000000 */
[----:B------:R4:W-:Y:S01]  /*ca20*/  STL [R1+0x490], R8 ;  /* 0x0004900801007387 */ /* 0x0009e20000100800 */
[----:B--2---:R-:W-:Y:S01]  /*ca30*/  UMOV UR12, UR52 ;  /* 0x00000034000c7c82 */ /* 0x004fe20008000000 */
[----:B------:R-:W-:-:S04]  /*ca40*/  UMOV UR25, 0x20 ;  /* 0x0000002000197882 */ /* 0x000fc80000000000 */
[----:B------:R-:W2:Y:S01]  /*ca50*/  S2UR UR21, SR_CTAID.Z ;  /* 0x00000000001579c3 */ /* 0x000ea20000002700 */
[----:B------:R1:W-:Y:S01]  /*ca60*/  UTMAREDG.4D.ADD [UR48], [UR30] ;  /* 0x000000301e0073b6 */ /* 0x0003e20008018000 */
[----:B------:R-:W-:Y:S01]  /*ca70*/  UIADD3 UR40, UR15, 0x4e000, URZ ;  /* 0x0004e0000f287890 */ /* 0x000fe2000fffe03f */
[----:B------:R-:W-:Y:S01]  /*ca80*/  MOV R13, UR22 ;  /* 0x00000016000d7c02 */ /* 0x000fe20008000f00 */
[----:B---3--:R-:W-:Y:S01]  /*ca90*/  UMOV UR20, UR10 ;  /* 0x0000000a00147c82 */ /* 0x008fe20008000000 */
[----:B----4-:R-:W-:Y:S01]  /*caa0*/  MOV R8, UR47 ;  /* 0x0000002f00087c02 */ /* 0x010fe20008000f00 */
[----:B------:R-:W-:Y:S01]  /*cab0*/  UMOV UR28, UR9 ;  /* 0x00000009001c7c82 */ /* 0x000fe20008000000 */
[----:B------:R-:W-:Y:S01]  /*cac0*/  R2UR UR22, R13 ;  /* 0x000000000d1672ca */ /* 0x000fe200000e0000 */
[----:B------:R-:W-:Y:S01]  /*cad0*/  UIADD3 UR56, UR15, 0x50400, URZ ;  /* 0x000504000f387890 */ /* 0x000fe2000fffe03f */
[----:B------:R3:W-:Y:S01]  /*cae0*/  UTMAREDG.4D.ADD [UR32], [UR30] ;  /* 0x000000201e0073b6 */ /* 0x0007e20008018000 */
[----:B------:R-:W-:Y:S01]  /*caf0*/  UMOV UR57, 0x20 ;  /* 0x0000002000397882 */ /* 0x000fe20000000000 */
[----:B-1----:R-:W-:Y:S01]  /*cb00*/  MOV R21, UR37 ;  /* 0x0000002500157c02 */ /* 0x002fe20008000f00 */
[----:B------:R1:W-:Y:S01]  /*cb10*/  STL [R1+0x48c], R9 ;  /* 0x00048c0901007387 */ /* 0x0003e20000100800 */
[----:B------:R-:W-:Y:S01]  /*cb20*/  UMOV UR59, UR37 ;  /* 0x00000025003b7c82 */ /* 0x000fe20008000000 */
[----:B------:R-:W-:Y:S01]  /*cb30*/  R2UR UR52, R5 ;  /* 0x00000000053472ca */ /* 0x000fe200000e0000 */
[----:B------:R-:W-:Y:S01]  /*cb40*/  UMOV UR50, UR8 ;  /* 0x0000000800327c82 */ /* 0x000fe20008000000 */
[----:B------:R-:W-:Y:S01]  /*cb50*/  R2UR UR49, R7 ;  /* 0x00000000073172ca */ /* 0x000fe200000e0000 */
[----:B------:R-:W-:Y:S01]  /*cb60*/  UIADD3 UR48, UR15, 0x4a000, URZ ;  /* 0x0004a0000f307890 */ /* 0x000fe2000fffe03f */
[----:B------:R-:W-:Y:S01]  /*cb70*/  R2UR UR51, R6 ;  /* 0x00000000063372ca */ /* 0x000fe200000e0000 */
[----:B------:R-:W-:Y:S01]  /*cb80*/  UMOV UR8, URZ ;  /* 0x0000003f00087c82 */ /* 0x000fe20008000000 */
[----:B------:R-:W-:Y:S01]  /*cb90*/  MOV R16, UR50 ;  /* 0x0000003200107c02 */ /* 0x000fe20008000f00 */
[----:B------:R-:W-:Y:S01]  /*cba0*/  UMOV UR17, UR8 ;  /* 0x0000000800117c82 */ /* 0x000fe20008000000 */
[----:B---3--:R-:W-:Y:S01]  /*cbb0*/  UMOV UR36, UR10 ;  /* 0x0000000a00247c82 */ /* 0x008fe20008000000 */
[----:B------:R-:W-:Y:S01]  /*cbc0*/  R2UR UR50, R11 ;  /* 0x000000000b3272ca */ /* 0x000fe200000e0000 */
[----:B------:R3:W-:Y:S01]  /*cbd0*/  UTMAREDG.4D.ADD [UR16], [UR30] ;  /* 0x000000101e0073b6 */ /* 0x0007e20008018000 */
[----:B------:R-:W-:Y:S01]  /*cbe0*/  R2UR UR47, R8 ;  /* 0x00000000082f72ca */ /* 0x000fe200000e0000 */
[----:B------:R-:W-:Y:S01]  /*cbf0*/  UMOV UR35, UR24 ;  /* 0x0000001800237c82 */ /* 0x000fe20008000000 */
[----:B------:R-:W-:Y:S01]  /*cc00*/  MOV R7, UR52 ;  /* 0x0000003400077c02 */ /* 0x000fe20008000f00 */
[----:B------:R-:W-:Y:S01]  /*cc10*/  UMOV UR52, UR10 ;  /* 0x0000000a00347c82 */ /* 0x000fe20008000000 */
[----:B------:R-:W4:Y:S01]  /*cc20*/  S2UR UR10, SR_CTAID.Z ;  /* 0x00000000000a79c3 */ /* 0x000f220000002700 */
[----:B------:R-:W-:Y:S01]  /*cc30*/  MOV R5, UR49 ;  /* 0x0000003100057c02 */ /* 0x000fe20008000f00 */
[----:B------:R-:W-:Y:S01]  /*cc40*/  UMOV UR49, UR8 ;  /* 0x0000000800317c82 */ /* 0x000fe20008000000 */
[----:B------:R-:W-:Y:S01]  /*cc50*/  MOV R6, UR51 ;  /* 0x0000003300067c02 */ /* 0x000fe20008000f00 */
[----:B------:R-:W-:Y:S01]  /*cc60*/  UMOV UR51, UR24 ;  /* 0x0000001800337c82 */ /* 0x000fe20008000000 */
[----:B------:R-:W4:Y:S01]  /*cc70*/  LDL.LU R8, [R1+0x490] ;  /* 0x0004900001087983 */ /* 0x000f220000300800 */
[----:B------:R-:W-:Y:S01]  /*cc80*/  R2UR UR34, R10 ;  /* 0x000000000a2272ca */ /* 0x000fe200000e0000 */
[----:B------:R-:W-:Y:S01]  /*cc90*/  UMOV UR46, UR50 ;  /* 0x00000032002e7c82 */ /* 0x000fe20008000000 */
[----:B------:R-:W4:Y:S01]  /*cca0*/  S2UR UR24, SR_CTAID.Y ;  /* 0x00000000001879c3 */ /* 0x000f220000002600 */
[----:B------:R4:W-:Y:S01]  /*ccb0*/  UTMAREDG.4D.ADD [UR48], [UR30] ;  /* 0x000000301e0073b6 */ /* 0x0009e20008018000 */
[----:B-1----:R-:W-:Y:S01]  /*ccc0*/  MOV R9, UR46 ;  /* 0x0000002e00097c02 */ /* 0x002fe20008000f00 */
[----:B------:R-:W-:Y:S01]  /*ccd0*/  UIADD3 UR32, UR15, 0x4c000, URZ ;  /* 0x0004c0000f207890 */ /* 0x000fe2000fffe03f */
[----:B------:R-:W-:Y:S01]  /*cce0*/  R2UR UR37, R21 ;  /* 0x00000000152572ca */ /* 0x000fe200000e0000 */
[----:B--2---:R-:W-:Y:S01]  /*ccf0*/  UMOV UR44, UR21 ;  /* 0x00000015002c7c82 */ /* 0x004fe20008000000 */
[----:B------:R-:W-:Y:S01]  /*cd00*/  UMOV UR33, UR8 ;  /* 0x0000000800217c82 */ /* 0x000fe20008000000 */
[----:B---3--:R-:W-:Y:S01]  /*cd10*/  R2UR UR17, R18 ;  /* 0x00000000121172ca */ /* 0x008fe200000e0000 */
[----:B------:R-:W-:Y:S01]  /*cd20*/  UIADD3 UR16, UR15, 0x52000, URZ ;  /* 0x000520000f107890 */ /* 0x000fe2000fffe03f */
[----:B------:R-:W-:Y:S01]  /*cd30*/  R2UR UR19, R17 ;  /* 0x00000000111372ca */ /* 0x000fe200000e0000 */
[----:B------:R-:W-:Y:S01]  /*cd40*/  UMOV UR9, 0x20 ;  /* 0x0000002000097882 */ /* 0x000fe20000000000 */
[----:B------:R-:W-:Y:S01]  /*cd50*/  UMOV UR45, UR34 ;  /* 0x00000022002d7c82 */ /* 0x000fe20008000000 */
[----:B------:R-:W-:Y:S01]  /*cd60*/  R2UR UR20, R15 ;  /* 0x000000000f1472ca */ /* 0x000fe200000e0000 */
[----:B------:R1:W-:Y:S01]  /*cd70*/  UTMAREDG.4D.ADD [UR32], [UR30] ;  /* 0x000000201e0073b6 */ /* 0x0003e20008018000 */
[----:B------:R-:W-:-:S02]  /*cd80*/  MOV R14, UR21 ;  /* 0x00000015000e7c02 */ /* 0x000fc40008000f00 */
[----:B------:R-:W-:Y:S01]  /*cd90*/  R2UR UR18, R3 ;  /* 0x00000000031272ca */ /* 0x000fe200000e0000 */
[----:B----4-:R-:W-:Y:S01]  /*cda0*/  UMOV UR52, UR10 ;  /* 0x0000000a00347c82 */ /* 0x010fe20008000000 */
[----:B------:R-:W-:Y:S01]  /*cdb0*/  R2UR UR46, R9 ;  /* 0x00000000092e72ca */ /* 0x000fe200000e0000 */
[----:B------:R-:W-:Y:S01]  /*cdc0*/  UIADD3 UR48, UR15, 0x44400, URZ ;  /* 0x000444000f307890 */ /* 0x000fe2000fffe03f */
[----:B------:R-:W-:Y:S01]  /*cdd0*/  MOV R2, UR52 ;  /* 0x0000003400027c02 */ /* 0x000fe20008000f00 */
[----:B------:R-:W2:Y:S01]  /*cde0*/  LDL.LU R9, [R1+0x48c] ;  /* 0x00048c0001097983 */ /* 0x000ea20000300800 */
[----:B------:R-:W-:Y:S01]  /*cdf0*/  R2UR UR50, R16 ;  /* 0x00000000103272ca */ /* 0x000fe200000e0000 */
[----:B------:R-:W-:Y:S01]  /*ce00*/  UMOV UR51, UR24 ;  /* 0x0000001800337c82 */ /* 0x000fe20008000000 */
[----:B------:R-:W-:Y:S01]  /*ce10*/  UMOV UR49, 0x20 ;  /* 0x0000002000317882 */ /* 0x000fe20000000000 */
[----:B------:R3:W-:Y:S01]  /*ce20*/  STL [R1+0x94], R2 ;  /* 0x0000940201007387 */ /* 0x0007e20000100800 */
[----:B------:R-:W-:Y:S01]  /*ce30*/  MOV R16, UR48 ;  /* 0x0000003000107c02 */ /* 0x000fe20008000f00 */
[----:B------:R-:W-:Y:S01]  /*ce40*/  UIADD3 UR48, UR15, 0x50000, URZ ;  /* 0x000500000f307890 */ /* 0x000fe2000fffe03f */
[----:B------:R-:W-:Y:S01]  /*ce50*/  MOV R0, UR51 ;  /* 0x0000003300007c02 */ /* 0x000fe20008000f00 */
[----:B------:R-:W4:Y:S01]  /*ce60*/  LDL.LU R19, [R1+0x94] ;  /* 0x0000940001137983 */ /* 0x000f220000300800 */
[----:B------:R-:W-:-:S02]  /*ce70*/  MOV R4, UR45 ;  /* 0x0000002d00047c02 */ /* 0x000fc40008000f00 */
[----:B------:R-:W-:Y:S02]  /*ce80*/  MOV R21, UR41 ;  /* 0x0000002900157c02 */ /* 0x000fe40008000f00 */
[----:B------:R-:W-:Y:S02]  /*ce90*/  R2UR UR21, R14 ;  /* 0x000000000e1572ca */ /* 0x000fe400000e0000 */
[----:B------:R-:W-:Y:S02]  /*cea0*/  MOV R18, UR50 ;  /* 0x0000003200127c02 */ /* 0x000fe40008000f00 */
[----:B------:R-:W-:Y:S01]  /*ceb0*/  R2UR UR50, R20 ;  /* 0x00000000143272ca */ /* 0x000fe200000e0000 */
[----:B------:R-:W-:Y:S01]  /*cec0*/  UMOV UR41, UR8 ;  /* 0x0000000800297c82 */ /* 0x000fe20008000000 */
[----:B---3--:R-:W-:Y:S01]  /*ced0*/  MOV R2, UR44 ;  /* 0x0000002c00027c02 */ /* 0x008fe20008000f00 */
[----:B------:R-:W-:Y:S01]  /*cee0*/  UMOV UR44, UR10 ;  /* 0x0000000a002c7c82 */ /* 0x000fe20008000000 */
[----:B------:R-:W-:Y:S01]  /*cef0*/  MOV R20, UR43 ;  /* 0x0000002b00147c02 */ /* 0x000fe20008000f00 */
[----:B------:R-:W-:Y:S01]  /*cf00*/  UMOV UR43, UR24 ;  /* 0x00000018002b7c82 */ /* 0x000fe20008000000 */
[----:B------:R-:W-:Y:S01]  /*cf10*/  MOV R17, UR49 ;  /* 0x0000003100117c02 */ /* 0x000fe20008000f00 */
[----:B------:R-:W-:Y:S01]  /*cf20*/  UMOV UR49, UR8 ;  /* 0x0000000800317c82 */ /* 0x000fe20008000000 */
[----:B------:R3:W-:Y:S01]  /*cf30*/  UTMAREDG.4D.ADD [UR40], [UR30] ;  /* 0x000000281e0073b6 */ /* 0x0007e20008018000 */
[----:B------:R-:W-:Y:S01]  /*cf40*/  R2UR UR45, R4 ;  /* 0x00000000042d72ca */ /* 0x000fe200000e0000 */
[----:B------:R-:W-:Y:S01]  /*cf50*/  UMOV UR60, UR21 ;  /* 0x00000015003c7c82 */ /* 0x000fe20008000000 */
[----:B------:R-:W-:Y:S01]  /*cf60*/  MOV R12, UR20 ;  /* 0x00000014000c7c02 */ /* 0x000fe20008000f00 */
[----:B------:R-:W-:Y:S01]  /*cf70*/  UMOV UR20, UR10 ;  /* 0x0000000a00147c82 */ /* 0x000fe20008000000 */
[----:B------:R-:W-:Y:S01]  /*cf80*/  MOV R11, UR19 ;  /* 0x00000013000b7c02 */ /* 0x000fe20008000f00 */
[----:B------:R-:W-:Y:S01]  /*cf90*/  UMOV UR29, UR50 ;  /* 0x00000032001d7c82 */ /* 0x000fe20008000000 */
[----:B------:R-:W-:Y:S01]  /*cfa0*/  MOV R10, UR17 ;  /* 0x00000011000a7c02 */ /* 0x000fe20008000f00 */
[----:B------:R3:W-:Y:S01]  /*cfb0*/  UTMAREDG.4D.ADD [UR48], [UR30] ;  /* 0x000000301e0073b6 */ /* 0x0007e20008018000 */
[----:B------:R-:W-:Y:S01]  /*cfc0*/  UMOV UR19, UR24 ;  /* 0x0000001800137c82 */ /* 0x000fe20008000000 */
[----:B------:R-:W-:Y:S01]  /*cfd0*/  MOV R13, UR21 ;  /* 0x00000015000d7c02 */ /* 0x000fe20008000f00 */
[----:B------:R-:W-:Y:S01]  /*cfe0*/  UMOV UR38, UR18 ;  /* 0x0000001200267c82 */ /* 0x000fe20008000000 */
[----:B-1----:R-:W-:Y:S01]  /*cff0*/  UIADD3 UR32, UR15, 0x52400, URZ ;  /* 0x000524000f207890 */ /* 0x002fe2000fffe03f */
[----:B------:R-:W-:Y:S01]  /*d000*/  MOV R15, UR23 ;  /* 0x00000017000f7c02 */ /* 0x000fe20008000f00 */
[----:B------:R-:W-:Y:S01]  /*d010*/  UMOV UR39, UR42 ;  /* 0x0000002a00277c82 */ /* 0x000fe20008000000 */
[----:B------:R-:W-:Y:S01]  /*d020*/  UMOV UR33, 0x20 ;  /* 0x0000002000217882 */ /* 0x000fe20000000000 */
[----:B------:R1:W5:Y:S01]  /*d030*/  LDL.LU R4, [R1+0x488] ;  /* 0x0004880001047983 */ /* 0x0003620000300800 */
[----:B------:R-:W-:Y:S01]  /*d040*/  UMOV UR35, UR37 ;  /* 0x0000002500237c82 */ /* 0x000fe20008000000 */
[----:B------:R-:W-:-:S02]  /*d050*/  MOV R14, UR22 ;  /* 0x00000016000e7c02 */ /* 0x000fc40008000f00 */
[----:B---3--:R-:W-:Y:S02]  /*d060*/  R2UR UR44, R2 ;  /* 0x00000000022c72ca */ /* 0x008fe400000e0000 */
[----:B------:R1:W5:Y:S01]  /*d070*/  LDL.LU R2, [R1+0x484] ;  /* 0x0004840001027983 */ /* 0x0003620000300800 */
[----:B------:R-:W-:-:S03]  /*d080*/  R2UR UR51, R0 ;  /* 0x00000000003372ca */ /* 0x000fc600000e0000 */
[----:B------:R1:W5:Y:S01]  /*d090*/  LDL.LU R0, [R1+0x480] ;  /* 0x0004800001007983 */ /* 0x0003620000300800 */
[----:B------:R-:W-:Y:S02]  /*d0a0*/  R2UR UR50, R18 ;  /* 0x00000000123272ca */ /* 0x000fe400000e0000 */
[----:B------:R-:W-:Y:S02]  /*d0b0*/  R2UR UR49, R17 ;  /* 0x00000000113172ca */ /* 0x000fe400000e0000 */
[----:B------:R-:W-:Y:S01]  /*d0c0*/  R2UR UR48, R16 ;  /* 0x00000000103072ca */ /* 0x000fe200000e0000 */
[----:B------:R-:W-:Y:S02]  /*d0d0*/  UMOV UR17, UR8 ;  /* 0x0000000800117c82 */ /* 0x000fe40008000000 */
[----:B------:R3:W-:Y:S01]  /*d0e0*/  UTMAREDG.4D.ADD [UR16], [UR30] ;  /* 0x000000101e0073b6 */ /* 0x0007e20008018000 */
[----:B------:R-:W-:Y:S01]  /*d0f0*/  UIADD3 UR24, UR15, 0x46400, URZ ;  /* 0x000464000f187890 */ /* 0x000fe2000fffe03f */
[----:B------:R-:W-:Y:S01]  /*d100*/  R2UR UR43, R20 ;  /* 0x00000000142b72ca */ /* 0x000fe200000e0000 */
[----:B------:R-:W-:Y:S01]  /*d110*/  UIADD3 UR8, UR15, 0x4c400, URZ ;  /* 0x0004c4000f087890 */ /* 0x000fe2000fffe03f */
[----:B------:R-:W-:-:S02]  /*d120*/  R2UR UR41, R21 ;  /* 0x00000000152972ca */ /* 0x000fc400000e0000 */
[----:B------:R-:W-:Y:S01]  /*d130*/  R2UR UR21, R13 ;  /* 0x000000000d1572ca */ /* 0x000fe200000e0000 */
[----:B------:R-:W-:Y:S01]  /*d140*/  UIADD3 UR40, UR15, 0x4e400, URZ ;  /* 0x0004e4000f287890 */ /* 0x000fe2000fffe03f */
[----:B---3--:R-:W-:Y:S02]  /*d150*/  R2UR UR20, R12 ;  /* 0x000000000c1472ca */ /* 0x008fe400000e0000 */
[----:B------:R-:W-:Y:S02]  /*d160*/  R2UR UR19, R11 ;  /* 0x000000000b1372ca */ /* 0x000fe400000e0000 */
[----:B------:R-:W-:Y:S01]  /*d170*/  R2UR UR17, R10 ;  /* 0x000000000a1172ca */ /* 0x000fe200000e0000 */
[----:B------:R-:W-:Y:S01]  /*d180*/  UIADD3 UR16, UR15, 0x48400, URZ ;  /* 0x000484000f107890 */ /* 0x000fe2000fffe03f */
[----:B------:R-:W-:Y:S01]  /*d190*/  UMOV UR18, UR47 ;  /* 0x0000002f00127c82 */ /* 0x000fe20008000000 */
[----:B------:R-:W-:Y:S01]  /*d1a0*/  UMOV UR10, UR45 ;  /* 0x0000002d000a7c82 */ /* 0x000fe20008000000 */
[----:B------:R-:W-:Y:S01]  /*d1b0*/  UMOV UR42, UR39 ;  /* 0x00000027002a7c82 */ /* 0x000fe20008000000 */
[----:B------:R-:W-:Y:S01]  /*d1c0*/  UMOV UR58, UR29 ;  /* 0x0000001d003a7c82 */ /* 0x000fe20008000000 */
[----:B------:R-:W-:Y:S01]  /*d1d0*/  UMOV UR34, UR38 ;  /* 0x0000002600227c82 */ /* 0x000fe20008000000 */
[----:B------:R-:W-:Y:S01]  /*d1e0*/  UMOV UR36, UR21 ;  /* 0x0000001500247c82 */ /* 0x000fe20008000000 */
[----:B------:R-:W-:-:S02]  /*d1f0*/  MOV R11, UR47 ;  /* 0x0000002f000b7c02 */ /* 0x000fc40008000f00 */
[----:B------:R-:W-:Y:S02]  /*d200*/  MOV R12, UR46 ;  /* 0x0000002e000c7c02 */ /* 0x000fe40008000f00 */
[----:B------:R-:W-:Y:S02]  /*d210*/  MOV R13, UR45 ;  /* 0x0000002d000d7c02 */ /* 0x000fe40008000f00 */
[----:B------:R-:W-:Y:S02]  /*d220*/  R2UR UR23, R15 ;  /* 0x000000000f1772ca */ /* 0x000fe400000e0000 */
[----:B------:R-:W-:Y:S02]  /*d230*/  R2UR UR22, R14 ;  /* 0x000000000e1672ca */ /* 0x000fe400000e0000 */
[----:B------:R-:W-:-:S13]  /*d240*/  R2UR UR53, R8 ;  /* 0x00000000083572ca */ /* 0x000fda00000e0000 */
[----:B------:R-:W-:Y:S01]  /*d250*/  UMOV UR26, UR53 ;  /* 0x00000035001a7c82 */ /* 0x000fe20008000000 */
[----:B----4-:R-:W-:Y:S02]  /*d260*/  R2UR UR52, R19 ;  /* 0x00000000133472ca */ /* 0x010fe400000e0000 */
[----:B--2---:R-:W-:-:S11]  /*d270*/  R2UR UR54, R9 ;  /* 0x00000000093672ca */ /* 0x004fd600000e0000 */
[----:B------:R2:W-:Y:S01]  /*d280*/  UTMAREDG.4D.ADD [UR48], [UR30] ;  /* 0x000000301e0073b6 */ /* 0x0005e20008018000 */
[----:B------:R3:W-:Y:S01]  /*d290*/  UTMAREDG.4D.ADD [UR24], [UR30] ;  /* 0x000000181e0073b6 */ /* 0x0007e20008018000 */
[----:B------:R4:W-:Y:S01]  /*d2a0*/  UTMAREDG.4D.ADD [UR16], [UR30] ;  /* 0x000000101e0073b6 */ /* 0x0009e20008018000 */
[----:B--2---:R-:W-:Y:S02]  /*d2b0*/  R2UR UR52, R7 ;  /* 0x00000000073472ca */ /* 0x004fe400000e0000 */
[----:B------:R-:W-:Y:S02]  /*d2c0*/  R2UR UR51, R6 ;  /* 0x00000000063372ca */ /* 0x000fe400000e0000 */
[----:B------:R-:W-:Y:S01]  /*d2d0*/  R2UR UR49, R5 ;  /* 0x00000000053172ca */ /* 0x000fe200000e0000 */
[----:B------:R-:W-:Y:S01]  /*d2e0*/  UIADD3 UR48, UR15, 0x4a400, URZ ;  /* 0x0004a4000f307890 */ /* 0x000fe2000fffe03f */
[----:B------:R-:W-:Y:S01]  /*d2f0*/  UMOV UR50, UR46 ;  /* 0x0000002e00327c82 */ /* 0x000fe20008000000 */
[----:B---3--:R-:W-:Y:S01]  /*d300*/  UIADD3 UR24, UR15, 0x44800, URZ ;  /* 0x000448000f187890 */ /* 0x008fe2000fffe03f */
[----:B------:R-:W-:Y:S01]  /*d310*/  UMOV UR25, 0x40 ;  /* 0x0000004000197882 */ /* 0x000fe20000000000 */
[----:B----4-:R-:W-:-:S08]  /*d320*/  UIADD3 UR16, UR15, 0x46800, URZ ;  /* 0x000468000f107890 */ /* 0x010fd0000fffe03f */
[----:B------:R2:W-:Y:S01]  /*d330*/  UTMAREDG.4D.ADD [UR48], [UR30] ;  /* 0x000000301e0073b6 */ /* 0x0005e20008018000 */
[----:B------:R-:W-:Y:S01]  /*d340*/  UMOV UR26, UR54 ;  /* 0x00000036001a7c82 */ /* 0x000fe20008000000 */
[----:B------:R-:W-:Y:S01]  /*d350*/  UMOV UR27, UR37 ;  /* 0x00000025001b7c82 */ /* 0x000fe20008000000 */
[----:B------:R-:W-:Y:S01]  /*d360*/  UMOV UR28, UR21 ;  /* 0x00000015001c7c82 */ /* 0x000fe20008000000 */
[----:B------:R3:W-:Y:S01]  /*d370*/  UTMAREDG.4D.ADD [UR8], [UR30] ;  /* 0x000000081e0073b6 */ /* 0x0007e20008018000 */
[----:B------:R-:W-:Y:S01]  /*d380*/  UMOV UR17, 0x40 ;  /* 0x0000004000117882 */ /* 0x000fe20000000000 */
[----:B------:R-:W-:Y:S01]  /*d390*/  UMOV UR19, UR37 ;  /* 0x0000002500137c82 */ /* 0x000fe20008000000 */
[----:B------:R-:W-:Y:S01]  /*d3a0*/  UMOV UR20, UR21 ;  /* 0x0000001500147c82 */ /* 0x000fe20008000000 */
[----:B------:R-:W-:Y:S01]  /*d3b0*/  UMOV UR18, UR53 ;  /* 0x0000003500127c82 */ /* 0x000fe20008000000 */
[----:B------:R4:W-:Y:S01]  /*d3c0*/  UTMAREDG.4D.ADD [UR40], [UR30] ;  /* 0x000000281e0073b6 */ /* 0x0009e20008018000 */
[----:B--2---:R-:W-:Y:S01]  /*d3d0*/  UIADD3 UR48, UR15, 0x48800, URZ ;  /* 0x000488000f307890 */ /* 0x004fe2000fffe03f */
[----:B------:R-:W-:Y:S01]  /*d3e0*/  UMOV UR49, 0x40 ;  /* 0x0000004000317882 */ /* 0x000fe20000000000 */
[----:B------:R-:W-:Y:S01]  /*d3f0*/  UTMAREDG.4D.ADD [UR56], [UR30] ;  /* 0x000000381e0073b6 */ /* 0x000fe20008018000 */
[----:B---3--:R-:W-:Y:S01]  /*d400*/  UIADD3 UR8, UR15, 0x4a800, URZ ;  /* 0x0004a8000f087890 */ /* 0x008fe2000fffe03f */
[----:B------:R-:W-:Y:S01]  /*d410*/  UMOV UR51, UR37 ;  /* 0x0000002500337c82 */ /* 0x000fe20008000000 */
[----:B------:R-:W-:Y:S01]  /*d420*/  UMOV UR52, UR21 ;  /* 0x0000001500347c82 */ /* 0x000fe20008000000 */
[----:B------:R2:W-:Y:S01]  /*d430*/  UTMAREDG.4D.ADD [UR32], [UR30] ;  /* 0x000000201e0073b6 */ /* 0x0005e20008018000 */
[----:B------:R-:W-:Y:S01]  /*d440*/  UMOV UR50, UR47 ;  /* 0x0000002f00327c82 */ /* 0x000fe20008000000 */
[----:B------:R-:W-:Y:S01]  /*d450*/  UMOV UR9, 0x40 ;  /* 0x0000004000097882 */ /* 0x000fe20000000000 */
[----:B------:R-:W-:Y:S01]  /*d460*/  UMOV UR11, UR37 ;  /* 0x00000025000b7c82 */ /* 0x000fe20008000000 */
[----:B----4-:R-:W-:Y:S01]  /*d470*/  UIADD3 UR40, UR15, 0x4c800, URZ ;  /* 0x0004c8000f287890 */ /* 0x010fe2000fffe03f */
[----:B------:R-:W-:Y:S01]  /*d480*/  UMOV UR12, UR21 ;  /* 0x00000015000c7c82 */ /* 0x000fe20008000000 */
[----:B------:R-:W-:Y:S01]  /*d490*/  UMOV UR10, UR46 ;  /* 0x0000002e000a7c82 */ /* 0x000fe20008000000 */
[----:B------:R3:W-:Y:S01]  /*d4a0*/  UTMAREDG.4D.ADD [UR24], [UR30] ;  /* 0x000000181e0073b6 */ /* 0x0007e20008018000 */
[----:B------:R-:W-:Y:S01]  /*d4b0*/  UMOV UR41, 0x40 ;  /* 0x0000004000297882 */ /* 0x000fe20000000000 */
[----:B------:R-:W-:Y:S01]  /*d4c0*/  UMOV UR43, UR37 ;  /* 0x00000025002b7c82 */ /* 0x000fe20008000000 */
[----:B------:R4:W-:Y:S01]  /*d4d0*/  UTMAREDG.4D.ADD [UR16], [UR30] ;  /* 0x000000101e0073b6 */ /* 0x0009e20008018000 */
[----:B--2---:R-:W-:Y:S01]  /*d4e0*/  UIADD3 UR32, UR15, 0x4e800, URZ ;  /* 0x0004e8000f207890 */ /* 0x004fe2000fffe03f */
[----:B------:R2:W-:Y:S01]  /*d4f0*/  UTMAREDG.4D.ADD [UR48], [UR30] ;  /* 0x000000301e0073b6 */ /* 0x0005e20008018000 */
[----:B---3--:R-:W-:Y:S01]  /*d500*/  UIADD3 UR24, UR15, 0x50800, URZ ;  /* 0x000508000f187890 */ /* 0x008fe2000fffe03f */
[----:B------:R3:W-:Y:S01]  /*d510*/  UTMAREDG.4D.ADD [UR8], [UR30] ;  /* 0x000000081e0073b6 */ /* 0x0007e20008018000 */
[----:B----4-:R-:W-:Y:S01]  /*d520*/  UIADD3 UR16, UR15, 0x52800, URZ ;  /* 0x000528000f107890 */ /* 0x010fe2000fffe03f */
[----:B------:R-:W-:Y:S01]  /*d530*/  UMOV UR44, UR21 ;  /* 0x00000015002c7c82 */ /* 0x000fe20008000000 */
[----:B------:R-:W-:Y:S01]  /*d540*/  UMOV UR42, UR45 ;  /* 0x0000002d002a7c82 */ /* 0x000fe20008000000 */
[----:B------:R-:W-:Y:S01]  /*d550*/  UMOV UR33, 0x40 ;  /* 0x0000004000217882 */ /* 0x000fe20000000000 */
[----:B------:R-:W-:Y:S01]  /*d560*/  UMOV UR34, UR39 ;  /* 0x0000002700227c82 */ /* 0x000fe20008000000 */
[----:B------:R-:W-:Y:S01]  /*d570*/  UTMAREDG.4D.ADD [UR40], [UR30] ;  /* 0x000000281e0073b6 */ /* 0x000fe20008018000 */
[----:B------:R-:W-:Y:S01]  /*d580*/  UMOV UR26, UR29 ;  /* 0x0000001d001a7c82 */ /* 0x000fe20008000000 */
[----:B------:R-:W-:Y:S01]  /*d590*/  UMOV UR18, UR38 ;  /* 0x0000002600127c82 */ /* 0x000fe20008000000 */
[----:B--2---:R-:W-:Y:S01]  /*d5a0*/  UIADD3 UR48, UR15, 0x4ec00, URZ ;  /* 0x0004ec000f307890 */ /* 0x004fe2000fffe03f */
[----:B------:R2:W-:Y:S01]  /*d5b0*/  UTMAREDG.4D.ADD [UR32], [UR30] ;  /* 0x000000201e0073b6 */ /* 0x0005e20008018000 */
[----:B---3--:R-:W-:Y:S01]  /*d5c0*/  UIADD3 UR8, UR15, 0x44c00, URZ ;  /* 0x00044c000f087890 */ /* 0x008fe2000fffe03f */
[----:B------:R-:W-:Y:S01]  /*d5d0*/  UMOV UR9, 0x60 ;  /* 0x0000006000097882 */ /* 0x000fe20000000000 */
[----:B------:R-:W-:Y:S01]  /*d5e0*/  UMOV UR10, UR54 ;  /* 0x00000036000a7c82 */ /* 0x000fe20008000000 */
[----:B------:R3:W-:Y:S01]  /*d5f0*/  UTMAREDG.4D.ADD [UR24], [UR30] ;  /* 0x000000181e0073b6 */ /* 0x0007e20008018000 */
[----:B------:R4:W-:Y:S01]  /*d600*/  UTMAREDG.4D.ADD [UR16], [UR30] ;  /* 0x000000101e0073b6 */ /* 0x0009e20008018000 */
[----:B--2---:R-:W-:-:S04]  /*d610*/  UIADD3 UR32, UR15, 0x46c00, URZ ;  /* 0x00046c000f207890 */ /* 0x004fc8000fffe03f */
[----:B------:R2:W-:Y:S01]  /*d620*/  UTMAREDG.4D.ADD [UR8], [UR30] ;  /* 0x000000081e0073b6 */ /* 0x0005e20008018000 */
[----:B---3--:R-:W-:Y:S01]  /*d630*/  UIADD3 UR24, UR15, 0x48c00, URZ ;  /* 0x00048c000f187890 */ /* 0x008fe2000fffe03f */
[----:B------:R-:W-:Y:S01]  /*d640*/  UMOV UR33, 0x60 ;  /* 0x0000006000217882 */ /* 0x000fe20000000000 */
[----:B------:R-:W-:Y:S01]  /*d650*/  UMOV UR34, UR53 ;  /* 0x0000003500227c82 */ /* 0x000fe20008000000 */
[----:B------:R-:W-:Y:S01]  /*d660*/  UMOV UR25, 0x60 ;  /* 0x0000006000197882 */ /* 0x000fe20000000000 */
[----:B------:R-:W-:Y:S01]  /*d670*/  UMOV UR26, UR47 ;  /* 0x0000002f001a7c82 */ /* 0x000fe20008000000 */
[----:B------:R3:W-:Y:S01]  /*d680*/  UTMAREDG.4D.ADD [UR32], [UR30] ;  /* 0x000000201e0073b6 */ /* 0x0007e20008018000 */
[----:B----4-:R-:W-:Y:S01]  /*d690*/  UIADD3 UR16, UR15, 0x4ac00, URZ ;  /* 0x0004ac000f107890 */ /* 0x010fe2000fffe03f */
[----:B------:R-:W-:Y:S01]  /*d6a0*/  UMOV UR17, 0x60 ;  /* 0x0000006000117882 */ /* 0x000fe20000000000 */
[----:B------:R-:W-:Y:S01]  /*d6b0*/  UMOV UR18, UR46 ;  /* 0x0000002e00127c82 */ /* 0x000fe20008000000 */
[----:B------:R-:W-:Y:S01]  /*d6c0*/  UMOV UR49, 0x60 ;  /* 0x0000006000317882 */ /* 0x000fe20000000000 */
[----:B------:R-:W-:Y:S01]  /*d6d0*/  UMOV UR50, UR39 ;  /* 0x0000002700327c82 */ /* 0x000fe20008000000 */
[----:B------:R4:W-:Y:S01]  /*d6e0*/  UTMAREDG.4D.ADD [UR24], [UR30] ;  /* 0x000000181e0073b6 */ /* 0x0009e20008018000 */
[----:B--2---:R-:W-:Y:S01]  /*d6f0*/  UIADD3 UR8, UR15, 0x4cc00, URZ ;  /* 0x0004cc000f087890 */ /* 0x004fe2000fffe03f */
[----:B------:R-:W-:Y:S01]  /*d700*/  UMOV UR10, UR45 ;  /* 0x0000002d000a7c82 */ /* 0x000fe20008000000 */
[----:B------:R-:W-:Y:S01]  /*d710*/  UIADD3 UR56, UR15, 0x45000, URZ ;  /* 0x000450000f387890 */ /* 0x000fe2000fffe03f */
[----:B------:R2:W-:Y:S01]  /*d720*/  UTMAREDG.4D.ADD [UR16], [UR30] ;  /* 0x000000101e0073b6 */ /* 0x0005e20008018000 */
[----:B---3--:R-:W-:-:S05]  /*d730*/  UIADD3 UR32, UR15, 0x50c00, URZ ;  /* 0x00050c000f207890 */ /* 0x008fca000fffe03f */
[----:B------:R-:W-:Y:S01]  /*d740*/  UTMAREDG.4D.ADD [UR8], [UR30] ;  /* 0x000000081e0073b6 */ /* 0x000fe20008018000 */
[----:B----4-:R-:W-:Y:S01]  /*d750*/  UIADD3 UR24, UR15, 0x52c00, URZ ;  /* 0x00052c000f187890 */ /* 0x010fe2000fffe03f */
[----:B------:R-:W-:Y:S01]  /*d760*/  MOV R5, UR54 ;  /* 0x0000003600057c02 */ /* 0x000fe20008000f00 */
[----:B------:R3:W-:Y:S01]  /*d770*/  UTMAREDG.4D.ADD [UR48], [UR30] ;  /* 0x000000301e0073b6 */ /* 0x0007e20008018000 */
[----:B--2---:R-:W-:Y:S01]  /*d780*/  UIADD3 UR16, UR15, 0x47000, URZ ;  /* 0x000470000f107890 */ /* 0x004fe2000fffe03f */
[----:B------:R-:W-:Y:S01]  /*d790*/  UMOV UR34, UR29 ;  /* 0x0000001d00227c82 */ /* 0x000fe20008000000 */
[----:B------:R-:W-:Y:S01]  /*d7a0*/  UMOV UR26, UR38 ;  /* 0x00000026001a7c82 */ /* 0x000fe20008000000 */
[----:B------:R-:W-:Y:S01]  /*d7b0*/  UMOV UR57, 0x80 ;  /* 0x0000008000397882 */ /* 0x000fe20000000000 */
[----:B------:R-:W-:Y:S01]  /*d7c0*/  UMOV UR58, UR54 ;  /* 0x00000036003a7c82 */ /* 0x000fe20008000000 */
[----:B------:R-:W-:Y:S01]  /*d7d0*/  UMOV UR59, UR37 ;  /* 0x00000025003b7c82 */ /* 0x000fe20008000000 */
[----:B------:R-:W-:Y:S01]  /*d7e0*/  UMOV UR60, UR21 ;  /* 0x00000015003c7c82 */ /* 0x000fe20008000000 */
[----:B------:R2:W-:Y:S01]  /*d7f0*/  UTMAREDG.4D.ADD [UR32], [UR30] ;  /* 0x000000201e0073b6 */ /* 0x0005e20008018000 */
[----:B------:R-:W-:Y:S01]  /*d800*/  UMOV UR17, 0x80 ;  /* 0x0000008000117882 */ /* 0x000fe20000000000 */
[----:B------:R-:W-:Y:S01]  /*d810*/  UMOV UR18, UR53 ;  /* 0x0000003500127c82 */ /* 0x000fe20008000000 */
[----:B---3--:R-:W-:Y:S01]  /*d820*/  UIADD3 UR48, UR15, 0x49000, URZ ;  /* 0x000490000f307890 */ /* 0x008fe2000fffe03f */
[----:B------:R-:W-:Y:S01]  /*d830*/  UTMAREDG.4D.ADD [UR24], [UR30] ;  /* 0x000000181e0073b6 */ /* 0x000fe20008018000 */
[----:B------:R-:W-:Y:S01]  /*d840*/  R2UR UR54, R5 ;  /* 0x00000000053672ca */ /* 0x000fe200000e0000 */
[----:B------:R-:W-:Y:S01]  /*d850*/  UMOV UR49, 0x80 ;  /* 0x0000008000317882 */ /* 0x000fe20000000000 */
[----:B------:R-:W-:Y:S01]  /*d860*/  UMOV UR50, UR47 ;  /* 0x0000002f00327c82 */ /* 0x000fe20008000000 */
[----:B------:R-:W-:Y:S01]  /*d870*/  MOV R5, UR15 ;  /* 0x0000000f00057c02 */ /* 0x000fe20008000f00 */
[----:B------:R-:W-:Y:S01]  /*d880*/  UIADD3 UR40, UR15, 0x4b000, URZ ;  /* 0x0004b0000f287890 */ /* 0x000fe2000fffe03f */
[----:B------:R-:W-:Y:S01]  /*d890*/  UTMAREDG.4D.ADD [UR56], [UR30] ;  /* 0x000000381e0073b6 */ /* 0x000fe20008018000 */
[----:B------:R-:W-:Y:S01]  /*d8a0*/  UIADD3 UR8, UR15, 0x4d000, URZ ;  /* 0x0004d0000f087890 */ /* 0x000fe2000fffe03f */
[----:B------:R-:W-:Y:S01]  /*d8b0*/  MOV R7, UR52 ;  /* 0x0000003400077c02 */ /* 0x000fe20008000f00 */
[----:B--2---:R-:W-:Y:S01]  /*d8c0*/  UIADD3 UR32, UR15, 0x53000, URZ ;  /* 0x000530000f207890 */ /* 0x004fe2000fffe03f */
[----:B------:R-:W-:Y:S01]  /*d8d0*/  MOV R8, UR51 ;  /* 0x0000003300087c02 */ /* 0x000fe20008000f00 */
[----:B------:R2:W-:Y:S01]  /*d8e0*/  UTMAREDG.4D.ADD [UR16], [UR30] ;  /* 0x000000101e0073b6 */ /* 0x0005e20008018000 */
[----:B------:R-:W-:Y:S01]  /*d8f0*/  MOV R9, UR49 ;  /* 0x0000003100097c02 */ /* 0x000fe20008000f00 */
[----:B------:R3:W-:Y:S01]  /*d900*/  UTMAREDG.4D.ADD [UR48], [UR30] ;  /* 0x000000301e0073b6 */ /* 0x0007e20008018000 */
[----:B------:R-:W-:Y:S01]  /*d910*/  MOV R6, UR53 ;  /* 0x0000003500067c02 */ /* 0x000fe20008000f00 */
[----:B--2---:R-:W-:-:S02]  /*d920*/  UIADD3 UR16, UR15, 0x51000, URZ ;  /* 0x000510000f107890 */ /* 0x004fc4000fffe03f */
[----:B---3--:R-:W-:Y:S01]  /*d930*/  UIADD3 UR48, UR15, 0x4f000, URZ ;  /* 0x0004f0000f307890 */ /* 0x008fe2000fffe03f */
[----:B------:R-:W-:Y:S02]  /*d940*/  R2UR UR15, R5 ;  /* 0x00000000050f72ca */ /* 0x000fe400000e0000 */
[----:B------:R-:W-:Y:S02]  /*d950*/  R2UR UR52, R7 ;  /* 0x00000000073472ca */ /* 0x000fe400000e0000 */
[----:B------:R-:W-:Y:S02]  /*d960*/  R2UR UR51, R8 ;  /* 0x00000000083372ca */ /* 0x000fe400000e0000 */
[----:B------:R-:W-:Y:S01]  /*d970*/  R2UR UR49, R9 ;  /* 0x00000000093172ca */ /* 0x000fe200000e0000 */
[----:B------:R-:W-:Y:S01]  /*d980*/  UMOV UR41, 0x80 ;  /* 0x0000008000297882 */ /* 0x000fe20000000000 */
[----:B------:R-:W-:Y:S01]  /*d990*/  UMOV UR42, UR46 ;  /* 0x0000002e002a7c82 */ /* 0x000fe20008000000 */
[----:B------:R-:W-:Y:S01]  /*d9a0*/  R2UR UR53, R6 ;  /* 0x00000000063572ca */ /* 0x000fe200000e0000 */
[----:B------:R-:W-:Y:S01]  /*d9b0*/  UMOV UR9, 0x80 ;  /* 0x0000008000097882 */ /* 0x000fe20000000000 */
[----:B------:R2:W-:Y:S01]  /*d9c0*/  UTMAREDG.4D.ADD [UR40], [UR30] ;  /* 0x000000281e0073b6 */ /* 0x0005e20008018000 */
[----:B------:R-:W-:Y:S01]  /*d9d0*/  R2UR UR47, R11 ;  /* 0x000000000b2f72ca */ /* 0x000fe200000e0000 */
[----:B------:R-:W-:Y:S01]  /*d9e0*/  UMOV UR50, UR39 ;  /* 0x0000002700327c82 */ /* 0x000fe20008000000 */
[----:B------:R-:W-:Y:S01]  /*d9f0*/  UIADD3 UR24, UR15, 0x47400, URZ ;  /* 0x000474000f187890 */ /* 0x000fe2000fffe03f */
[----:B------:R3:W-:Y:S01]  /*da00*/  UTMAREDG.4D.ADD [UR8], [UR30] ;  /* 0x000000081e0073b6 */ /* 0x0007e20008018000 */
[----:B------:R-:W-:Y:S01]  /*da10*/  UMOV UR33, 0x80 ;  /* 0x0000008000217882 */ /* 0x000fe20000000000 */
[----:B------:R-:W-:Y:S01]  /*da20*/  UMOV UR34, UR38 ;  /* 0x0000002600227c82 */ /* 0x000fe20008000000 */
[----:B------:R-:W-:-:S02]  /*da30*/  MOV R14, UR44 ;  /* 0x0000002c000e7c02 */ /* 0x000fc40008000f00 */
[----:B------:R-:W-:Y:S01]  /*da40*/  MOV R15, UR43 ;  /* 0x0000002b000f7c02 */ /* 0x000fe20008000f00 */
[----:B------:R4:W-:Y:S01]  /*da50*/  UTMAREDG.4D.ADD [UR48], [UR30] ;  /* 0x000000301e0073b6 */ /* 0x0009e20008018000 */
[----:B--2---:R-:W-:Y:S01]  /*da60*/  UIADD3 UR40, UR15, 0x45400, URZ ;  /* 0x000454000f287890 */ /* 0x004fe2000fffe03f */
[----:B------:R-:W-:Y:S01]  /*da70*/  UMOV UR41, 0xa0 ;  /* 0x000000a000297882 */ /* 0x000fe20000000000 */
[----:B------:R-:W-:Y:S01]  /*da80*/  MOV R6, UR14 ;  /* 0x0000000e00067c02 */ /* 0x000fe20008000f00 */
[----:B---3--:R-:W-:Y:S01]  /*da90*/  UMOV UR9, 0xa0 ;  /* 0x000000a000097882 */ /* 0x008fe20000000000 */
[----:B------:R-:W-:Y:S01]  /*daa0*/  UMOV UR8, UR16 ;  /* 0x0000001000087c82 */ /* 0x000fe20008000000 */
[----:B------:R-:W-:Y:S01]  /*dab0*/  MOV R10, UR9 ;  /* 0x00000009000a7c02 */ /* 0x000fe20008000f00 */
[----:B------:R-:W-:Y:S01]  /*dac0*/  UMOV UR9, 0x80 ;  /* 0x0000008000097882 */ /* 0x000fe20000000000 */
[----:B------:R-:W-:Y:S01]  /*dad0*/  UMOV UR10, UR29 ;  /* 0x0000001d000a7c82 */ /* 0x000fe20008000000 */
[----:B------:R-:W-:Y:S01]  /*dae0*/  MOV R16, UR41 ;  /* 0x0000002900107c02 */ /* 0x000fe20008000f00 */
[----:B------:R-:W-:Y:S01]  /*daf0*/  UMOV UR42, UR54 ;  /* 0x00000036002a7c82 */ /* 0x000fe20008000000 */
[----:B------:R-:W-:Y:S01]  /*db00*/  MOV R7, UR13 ;  /* 0x0000000d00077c02 */ /* 0x000fe20008000f00 */
[----:B----4-:R-:W-:Y:S01]  /*db10*/  UIADD3 UR48, UR15, 0x49400, URZ ;  /* 0x000494000f307890 */ /* 0x010fe2000fffe03f */
[----:B------:R-:W-:Y:S01]  /*db20*/  MOV R8, UR12 ;  /* 0x0000000c00087c02 */ /* 0x000fe20008000f00 */
[----:B------:R2:W-:Y:S01]  /*db30*/  UTMAREDG.4D.ADD [UR8], [UR30] ;  /* 0x000000081e0073b6 */ /* 0x0005e20008018000 */
[----:B------:R-:W-:-:S02]  /*db40*/  MOV R9, UR11 ;  /* 0x0000000b00097c02 */ /* 0x000fc40008000f00 */
[----:B------:R-:W-:Y:S02]  /*db50*/  R2UR UR46, R12 ;  /* 0x000000000c2e72ca */ /* 0x000fe400000e0000 */
[----:B------:R-:W-:Y:S01]  /*db60*/  R2UR UR45, R13 ;  /* 0x000000000d2d72ca */ /* 0x000fe200000e0000 */
[----:B------:R-:W-:Y:S01]  /*db70*/  UMOV UR49, 0xa0 ;  /* 0x000000a000317882 */ /* 0x000fe20000000000 */
[----:B------:R-:W-:Y:S01]  /*db80*/  UMOV UR50, UR38 ;  /* 0x0000002600327c82 */ /* 0x000fe20008000000 */
[----:B------:R-:W-:Y:S01]  /*db90*/  UTMAREDG.4D.ADD [UR32], [UR30] ;  /* 0x000000201e0073b6 */ /* 0x000fe20008018000 */
[----:B------:R-:W-:Y:S01]  /*dba0*/  UMOV UR51, UR37 ;  /* 0x0000002500337c82 */ /* 0x000fe20008000000 */
[----:B------:R-:W-:Y:S01]  /*dbb0*/  UMOV UR52, UR21 ;  /* 0x0000001500347c82 */ /* 0x000fe20008000000 */
[----:B------:R-:W-:Y:S01]  /*dbc0*/  R2UR UR14, R6 ;  /* 0x00000000060e72ca */ /* 0x000fe200000e0000 */
[----:B------:R-:W-:Y:S01]  /*dbd0*/  UMOV UR25, 0xa0 ;  /* 0x000000a000197882 */ /* 0x000fe20000000000 */
[----:B------:R-:W-:Y:S01]  /*dbe0*/  R2UR UR13, R7 ;  /* 0x00000000070d72ca */ /* 0x000fe200000e0000 */
[----:B------:R-:W-:Y:S01]  /*dbf0*/  UMOV UR26, UR53 ;  /* 0x00000035001a7c82 */ /* 0x000fe20008000000 */
[----:B------:R3:W-:Y:S01]  /*dc00*/  UTMAREDG.4D.ADD [UR40], [UR30] ;  /* 0x000000281e0073b6 */ /* 0x0007e20008018000 */
[----:B------:R-:W-:Y:S01]  /*dc10*/  MOV R6, UR53 ;  /* 0x0000003500067c02 */ /* 0x000fe20008000f00 */
[----:B------:R-:W-:Y:S01]  /*dc20*/  UIADD3 UR56, UR15, 0x4b400, URZ ;  /* 0x0004b4000f387890 */ /* 0x000fe2000fffe03f */
[----:B------:R-:W-:-:S02]  /*dc30*/  MOV R7, UR52 ;  /* 0x0000003400077c02 */ /* 0x000fc40008000f00 */
[----:B--2---:R-:W-:Y:S02]  /*dc40*/  R2UR UR12, R8 ;  /* 0x00000000080c72ca */ /* 0x004fe400000e0000 */
[----:B------:R-:W-:Y:S01]  /*dc50*/  R2UR UR11, R9 ;  /* 0x00000000090b72ca */ /* 0x000fe200000e0000 */
[----:B------:R-:W-:Y:S01]  /*dc60*/  UTMAREDG.4D.ADD [UR24], [UR30] ;  /* 0x000000181e0073b6 */ /* 0x000fe20008018000 */
[----:B------:R-:W-:Y:S02]  /*dc70*/  R2UR UR9, R10 ;  /* 0x000000000a0972ca */ /* 0x000fe400000e0000 */
[----:B------:R-:W-:Y:S02]  /*dc80*/  MOV R8, UR51 ;  /* 0x0000003300087c02 */ /* 0x000fe40008000f00 */
[----:B------:R-:W-:Y:S01]  /*dc90*/  MOV R9, UR50 ;  /* 0x0000003200097c02 */ /* 0x000fe20008000f00 */
[----:B------:R-:W-:Y:S01]  /*dca0*/  UMOV UR50, UR47 ;  /* 0x0000002f00327c82 */ /* 0x000fe20008000000 */
[----:B------:R-:W-:Y:S01]  /*dcb0*/  MOV R10, UR49 ;  /* 0x00000031000a7c02 */ /* 0x000fe20008000f00 */
[----:B------:R-:W-:Y:S01]  /*dcc0*/  UIADD3 UR16, UR15, 0x4d400, URZ ;  /* 0x0004d4000f107890 */ /* 0x000fe2000fffe03f */
[----:B------:R2:W-:Y:S01]  /*dcd0*/  UTMAREDG.4D.ADD [UR48], [UR30] ;  /* 0x000000301e0073b6 */ /* 0x0005e20008018000 */
[----:B---3--:R-:W-:-:S02]  /*dce0*/  R2UR UR44, R14 ;  /* 0x000000000e2c72ca */ /* 0x008fc400000e0000 */
[----:B------:R-:W-:Y:S02]  /*dcf0*/  R2UR UR43, R15 ;  /* 0x000000000f2b72ca */ /* 0x000fe400000e0000 */
[----:B------:R-:W-:Y:S01]  /*dd00*/  R2UR UR41, R16 ;  /* 0x00000000102972ca */ /* 0x000fe200000e0000 */
[----:B------:R-:W-:Y:S01]  /*dd10*/  UIADD3 UR40, UR15, 0x4f400, URZ ;  /* 0x0004f4000f287890 */ /* 0x000fe2000fffe03f */
[----:B------:R-:W-:Y:S01]  /*dd20*/  R2UR UR53, R6 ;  /* 0x00000000063572ca */ /* 0x000fe200000e0000 */
[----:B------:R-:W-:Y:S01]  /*dd30*/  UIADD3 UR8, UR15, 0x51400, URZ ;  /* 0x000514000f087890 */ /* 0x000fe2000fffe03f */
[----:B------:R-:W-:Y:S01]  /*dd40*/  UMOV UR57, 0xa0 ;  /* 0x000000a000397882 */ /* 0x000fe20000000000 */
[----:B------:R-:W-:Y:S01]  /*dd50*/  UMOV UR58, UR46 ;  /* 0x0000002e003a7c82 */ /* 0x000fe20008000000 */
[----:B------:R-:W-:Y:S01]  /*dd60*/  UMOV UR17, 0xa0 ;  /* 0x000000a000117882 */ /* 0x000fe20000000000 */
[----:B------:R-:W-:Y:S01]  /*dd70*/  UMOV UR18, UR45 ;  /* 0x0000002d00127c82 */ /* 0x000fe20008000000 */
[----:B------:R-:W-:Y:S01]  /*dd80*/  UIADD3 UR32, UR15, 0x45800, URZ ;  /* 0x000458000f207890 */ /* 0x000fe2000fffe03f */
[----:B------:R3:W-:Y:S01]  /*dd90*/  UTMAREDG.4D.ADD [UR56], [UR30] ;  /* 0x000000381e0073b6 */ /* 0x0007e20008018000 */
[----:B--2---:R-:W-:-:S02]  /*dda0*/  R2UR UR52, R7 ;  /* 0x00000000073472ca */ /* 0x004fc400000e0000 */
[----:B------:R-:W-:Y:S02]  /*ddb0*/  R2UR UR51, R8 ;  /* 0x00000000083372ca */ /* 0x000fe400000e0000 */
[----:B------:R-:W-:Y:S01]  /*ddc0*/  R2UR UR50, R9 ;  /* 0x00000000093272ca */ /* 0x000fe200000e0000 */
[----:B------:R-:W-:Y:S01]  /*ddd0*/  UIADD3 UR48, UR15, 0x53400, URZ ;  /* 0x000534000f307890 */ /* 0x000fe2000fffe03f */
[----:B------:R-:W-:Y:S01]  /*dde0*/  R2UR UR49, R10 ;  /* 0x000000000a3172ca */ /* 0x000fe200000e0000 */
[----:B------:R-:W-:Y:S01]  /*ddf0*/  UMOV UR42, UR39 ;  /* 0x00000027002a7c82 */ /* 0x000fe20008000000 */
[----:B------:R-:W-:Y:S01]  /*de00*/  UIADD3 UR24, UR15, 0x47800, URZ ;  /* 0x000478000f187890 */ /* 0x000fe2000fffe03f */
[----:B------:R-:W-:Y:S01]  /*de10*/  MOV R5, UR54 ;  /* 0x0000003600057c02 */ /* 0x000fe20008000f00 */
[----:B------:R2:W-:Y:S01]  /*de20*/  UTMAREDG.4D.ADD [UR16], [UR30] ;  /* 0x000000101e0073b6 */ /* 0x0005e20008018000 */
[----:B------:R-:W-:Y:S01]  /*de30*/  UMOV UR34, UR54 ;  /* 0x0000003600227c82 */ /* 0x000fe20008000000 */
[----:B------:R-:W-:Y:S01]  /*de40*/  UMOV UR33, 0xc0 ;  /* 0x000000c000217882 */ /* 0x000fe20000000000 */
[----:B------:R-:W-:Y:S01]  /*de50*/  R2UR UR54, R5 ;  /* 0x00000000053672ca */ /* 0x000fe200000e0000 */
[----:B---3--:R-:W-:Y:S01]  /*de60*/  UIADD3 UR56, UR15, 0x49800, URZ ;  /* 0x000498000f387890 */ /* 0x008fe2000fffe03f */
[----:B------:R3:W-:Y:S01]  /*de70*/  UTMAREDG.4D.ADD [UR40], [UR30] ;  /* 0x000000281e0073b6 */ /* 0x0007e20008018000 */
[----:B------:R-:W-:Y:S01]  /*de80*/  UMOV UR25, 0xc0 ;  /* 0x000000c000197882 */ /* 0x000fe20000000000 */
[----:B------:R-:W-:Y:S01]  /*de90*/  UMOV UR26, UR53 ;  /* 0x00000035001a7c82 */ /* 0x000fe20008000000 */
[----:B------:R-:W-:Y:S01]  /*dea0*/  UMOV UR57, 0xc0 ;  /* 0x000000c000397882 */ /* 0x000fe20000000000 */
[----:B------:R4:W-:Y:S01]  /*deb0*/  UTMAREDG.4D.ADD [UR8], [UR30] ;  /* 0x000000081e0073b6 */ /* 0x0009e20008018000 */
[----:B--2---:R-:W-:Y:S01]  /*dec0*/  UIADD3 UR16, UR15, 0x4b800, URZ ;  /* 0x0004b8000f107890 */ /* 0x004fe2000fffe03f */
[----:B------:R-:W-:Y:S01]  /*ded0*/  UMOV UR58, UR47 ;  /* 0x0000002f003a7c82 */ /* 0x000fe20008000000 */
[----:B------:R2:W-:Y:S01]  /*dee0*/  UTMAREDG.4D.ADD [UR48], [UR30] ;  /* 0x000000301e0073b6 */ /* 0x0005e20008018000 */
[----:B---3--:R-:W-:Y:S01]  /*def0*/  UIADD3 UR40, UR15, 0x4d800, URZ ;  /* 0x0004d8000f287890 */ /* 0x008fe2000fffe03f */
[----:B------:R-:W-:Y:S01]  /*df00*/  UMOV UR17, 0xc0 ;  /* 0x000000c000117882 */ /* 0x000fe20000000000 */
[----:B------:R-:W-:Y:S01]  /*df10*/  UMOV UR18, UR46 ;  /* 0x0000002e00127c82 */ /* 0x000fe20008000000 */
[----:B------:R3:W-:Y:S01]  /*df20*/  UTMAREDG.4D.ADD [UR32], [UR30] ;  /* 0x000000201e0073b6 */ /* 0x0007e20008018000 */
[----:B----4-:R-:W-:Y:S01]  /*df30*/  UIADD3 UR8, UR15, 0x4f800, URZ ;  /* 0x0004f8000f087890 */ /* 0x010fe2000fffe03f */
[----:B------:R-:W-:Y:S01]  /*df40*/  UMOV UR41, 0xc0 ;  /* 0x000000c000297882 */ /* 0x000fe20000000000 */
[----:B------:R-:W-:Y:S01]  /*df50*/  UMOV UR43, UR37 ;  /* 0x00000025002b7c82 */ /* 0x000fe20008000000 */
[----:B------:R4:W-:Y:S01]  /*df60*/  UTMAREDG.4D.ADD [UR24], [UR30] ;  /* 0x000000181e0073b6 */ /* 0x0009e20008018000 */
[----:B------:R-:W-:Y:S01]  /*df70*/  UMOV UR44, UR21 ;  /* 0x00000015002c7c82 */ /* 0x000fe20008000000 */
[----:B------:R-:W-:Y:S01]  /*df80*/  UMOV UR42, UR45 ;  /* 0x0000002d002a7c82 */ /* 0x000fe20008000000 */
[----:B--2---:R-:W-:Y:S01]  /*df90*/  UIADD3 UR48, UR15, 0x51800, URZ ;  /* 0x000518000f307890 */ /* 0x004fe2000fffe03f */
[----:B------:R-:W-:Y:S01]  /*dfa0*/  UMOV UR9, 0xc0 ;  /* 0x000000c000097882 */ /* 0x000fe20000000000 */
[----:B------:R-:W-:Y:S01]  /*dfb0*/  UMOV UR11, UR37 ;  /* 0x00000025000b7c82 */ /* 0x000fe20008000000 */
[----:B------:R-:W-:Y:S01]  /*dfc0*/  UTMAREDG.4D.ADD [UR56], [UR30] ;  /* 0x000000381e0073b6 */ /* 0x000fe20008018000 */
[----:B------:R-:W-:Y:S01]  /*dfd0*/  UMOV UR12, UR21 ;  /* 0x00000015000c7c82 */ /* 0x000fe20008000000 */
[----:B------:R-:W-:Y:S01]  /*dfe0*/  UMOV UR10, UR39 ;  /* 0x00000027000a7c82 */ /* 0x000fe20008000000 */
[----:B---3--:R-:W-:Y:S01]  /*dff0*/  UIADD3 UR32, UR15, 0x53800, URZ ;  /* 0x000538000f207890 */ /* 0x008fe2000fffe03f */
[----:B------:R2:W-:Y:S01]  /*e000*/  UTMAREDG.4D.ADD [UR16], [UR30] ;  /* 0x000000101e0073b6 */ /* 0x0005e20008018000 */
[----:B----4-:R-:W-:Y:S01]  /*e010*/  UIADD3 UR24, UR15, 0x45c00, URZ ;  /* 0x00045c000f187890 */ /* 0x010fe2000fffe03f */
[----:B------:R3:W-:Y:S01]  /*e020*/  UTMAREDG.4D.ADD [UR40], [UR30] ;  /* 0x000000281e0073b6 */ /* 0x0007e20008018000 */
[----:B------:R-:W-:Y:S01]  /*e030*/  UMOV UR49, 0xc0 ;  /* 0x000000c000317882 */ /* 0x000fe20000000000 */
[----:B------:R-:W-:Y:S01]  /*e040*/  UMOV UR51, UR37 ;  /* 0x0000002500337c82 */ /* 0x000fe20008000000 */
[----:B------:R-:W-:Y:S01]  /*e050*/  UMOV UR52, UR21 ;  /* 0x0000001500347c82 */ /* 0x000fe20008000000 */
[----:B------:R-:W-:Y:S01]  /*e060*/  UMOV UR50, UR29 ;  /* 0x0000001d00327c82 */ /* 0x000fe20008000000 */
[----:B------:R4:W-:Y:S01]  /*e070*/  UTMAREDG.4D.ADD [UR8], [UR30] ;  /* 0x000000081e0073b6 */ /* 0x0009e20008018000 */
[----:B--2---:R-:W-:Y:S01]  /*e080*/  UIADD3 UR16, UR15, 0x47c00, URZ ;  /* 0x00047c000f107890 */ /* 0x004fe2000fffe03f */
[----:B------:R-:W-:Y:S01]  /*e090*/  UMOV UR34, UR38 ;  /* 0x0000002600227c82 */ /* 0x000fe20008000000 */
[----:B------:R-:W-:Y:S01]  /*e0a0*/  UMOV UR25, 0xe0 ;  /* 0x000000e000197882 */ /* 0x000fe20000000000 */
[----:B------:R-:W-:Y:S01]  /*e0b0*/  UMOV UR26, UR54 ;  /* 0x00000036001a7c82 */ /* 0x000fe20008000000 */
[----:B------:R-:W-:Y:S01]  /*e0c0*/  UTMAREDG.4D.ADD [UR48], [UR30] ;  /* 0x000000301e0073b6 */ /* 0x000fe20008018000 */
[----:B---3--:R-:W-:Y:S01]  /*e0d0*/  UIADD3 UR40, UR15, 0x49c00, URZ ;  /* 0x00049c000f287890 */ /* 0x008fe2000fffe03f */
[----:B------:R-:W-:Y:S01]  /*e0e0*/  UMOV UR17, 0xe0 ;  /* 0x000000e000117882 */ /* 0x000fe20000000000 */
[----:B------:R-:W-:Y:S01]  /*e0f0*/  UMOV UR18, UR53 ;  /* 0x0000003500127c82 */ /* 0x000fe20008000000 */
[----:B------:R-:W-:Y:S01]  /*e100*/  UMOV UR41, 0xe0 ;  /* 0x000000e000297882 */ /* 0x000fe20000000000 */
[----:B------:R2:W-:Y:S01]  /*e110*/  UTMAREDG.4D.ADD [UR32], [UR30] ;  /* 0x000000201e0073b6 */ /* 0x0005e20008018000 */
[----:B----4-:R-:W-:Y:S01]  /*e120*/  UIADD3 UR8, UR15, 0x4bc00, URZ ;  /* 0x0004bc000f087890 */ /* 0x010fe2000fffe03f */
[----:B------:R-:W-:Y:S01]  /*e130*/  UMOV UR42, UR47 ;  /* 0x0000002f002a7c82 */ /* 0x000fe20008000000 */
[----:B------:R-:W-:Y:S01]  /*e140*/  UMOV UR9, 0xe0 ;  /* 0x000000e000097882 */ /* 0x000fe20000000000 */
[----:B------:R-:W-:Y:S01]  /*e150*/  UMOV UR10, UR46 ;  /* 0x0000002e000a7c82 */ /* 0x000fe20008000000 */
[----:B------:R3:W-:Y:S01]  /*e160*/  UTMAREDG.4D.ADD [UR24], [UR30] ;  /* 0x000000181e0073b6 */ /* 0x0007e20008018000 */
[----:B------:R4:W-:Y:S01]  /*e170*/  UTMAREDG.4D.ADD [UR16], [UR30] ;  /* 0x000000101e0073b6 */ /* 0x0009e20008018000 */
[----:B--2---:R-:W-:Y:S01]  /*e180*/  UIADD3 UR32, UR15, 0x4dc00, URZ ;  /* 0x0004dc000f207890 */ /* 0x004fe2000fffe03f */
[----:B------:R-:W-:Y:S01]  /*e190*/  UTMAREDG.4D.ADD [UR40], [UR30] ;  /* 0x000000281e0073b6 */ /* 0x000fe20008018000 */
[----:B---3--:R-:W-:Y:S01]  /*e1a0*/  UIADD3 UR24, UR15, 0x4fc00, URZ ;  /* 0x0004fc000f187890 */ /* 0x008fe2000fffe03f */
[----:B------:R2:W-:Y:S01]  /*e1b0*/  UTMAREDG.4D.ADD [UR8], [UR30] ;  /* 0x000000081e0073b6 */ /* 0x0005e20008018000 */
[----:B----4-:R-:W-:Y:S01]  /*e1c0*/  UIADD3 UR16, UR15, 0x51c00, URZ ;  /* 0x00051c000f107890 */ /* 0x010fe2000fffe03f */
[----:B------:R-:W-:Y:S01]  /*e1d0*/  UMOV UR33, 0xe0 ;  /* 0x000000e000217882 */ /* 0x000fe20000000000 */
[----:B------:R-:W-:Y:S01]  /*e1e0*/  UMOV UR34, UR45 ;  /* 0x0000002d00227c82 */ /* 0x000fe20008000000 */
[----:B------:R-:W-:-:S02]  /*e1f0*/  UMOV UR26, UR39 ;  /* 0x00000027001a7c82 */ /* 0x000fc40008000000 */
[----:B------:R1:W-:Y:S01]  /*e200*/  UTMAREDG.4D.ADD [UR32], [UR30] ;  /* 0x000000201e0073b6 */ /* 0x0003e20008018000 */
[----:B------:R-:W-:Y:S01]  /*e210*/  UMOV UR18, UR29 ;  /* 0x0000001d00127c82 */ /* 0x000fe20008000000 */
[----:B------:R1:W-:Y:S01]  /*e220*/  UTMAREDG.4D.ADD [UR24], [UR30] ;  /* 0x000000181e0073b6 */ /* 0x0003e20008018000 */
[----:B--2---:R-:W-:Y:S01]  /*e230*/  UIADD3 UR8, UR15, 0x53c00, URZ ;  /* 0x00053c000f087890 */ /* 0x004fe2000fffe03f */
[----:B------:R-:W-:Y:S01]  /*e240*/  UMOV UR10, UR38 ;  /* 0x00000026000a7c82 */ /* 0x000fe20008000000 */
[----:B------:R1:W-:Y:S07]  /*e250*/  UTMAREDG.4D.ADD [UR16], [UR30] ;  /* 0x000000101e0073b6 */ /* 0x0003ee0008018000 */
[----:B------:R1:W-:Y:S02]  /*e260*/  UTMAREDG.4D.ADD [UR8], [UR30] ;  /* 0x000000081e0073b6 */ /* 0x0003e40008018000 */
[----:B-1----:R0:W-:Y:S02]  /*e270*/  UTMACMDFLUSH ;  /* 0x00000000000079b7 */ /* 0x0021e40000000000 */
.L_x_97:
[----:B------:R-:W-:Y:S05]  /*e280*/  BSYNC B0 ;  /* 0x0000000000007941 */ /* 0x000fea0003800000 */
.L_x_96:
[----:B-----5:R-:W-:Y:S01]  /*e290*/  R2UR UR4, R4 ;  /* 0x00000000040472ca */ /* 0x020fe200000e0000 */
[----:B------:R-:W-:Y:S01]  /*e2a0*/  VIADD R2, R2, 0xffffffff ;  /* 0xffffffff02027836 */ /* 0x000fe20000000000 */
[----:B------:R-:W-:Y:S01]  /*e2b0*/  R2UR UR8, R3 ;  /* 0x00000000030872ca */ /* 0x000fe200000e0000 */
[----:B------:R-:W-:Y:S01]  /*e2c0*/  UIADD3 UR6, UR6, 0x1, URZ ;  /* 0x0000000106067890 */ /* 0x000fe2000fffe03f */
[----:B-1----:R-:W-:Y:S02]  /*e2d0*/  PRMT R5, RZ, 0x7610, R5 ;  /* 0x00007610ff057816 */ /* 0x002fe40000000005 */
[----:B------:R-:W-:Y:S01]  /*e2e0*/  ISETP.GT.AND P1, PT, R2, 0x1, PT ;  /* 0x000000010200780c */ /* 0x000fe20003f24270 */
[----:B------:R-:W-:-:S04]  /*e2f0*/  UISETP.NE.AND UP0, UPT, UR6, 0x2, UPT ;  /* 0x000000020600788c */ /* 0x000fc8000bf05270 */
[----:B------:R-:W-:Y:S02]  /*e300*/  USEL UR6, UR6, URZ, UP0 ;  /* 0x0000003f06067287 */ /* 0x000fe40008000000 */
[----:B------:R-:W-:Y:S02]  /*e310*/  UIADD3 UR4, UR4, 0x40, URZ ;  /* 0x0000004004047890 */ /* 0x000fe4000fffe03f */
[----:B------:R-:W-:-:S04]  /*e320*/  UIADD3 UR8, UR8, 0x40, URZ ;  /* 0x0000004008087890 */ /* 0x000fc8000fffe03f */
[----:B------:R-:W-:Y:S01]  /*e330*/  IMAD.U32 R4, RZ, RZ, UR4 ;  /* 0x00000004ff047e24 */ /* 0x000fe2000f8e00ff */
[----:B------:R-:W-:Y:S01]  /*e340*/  USEL UR4, URZ, 0x1, UP0 ;  /* 0x000000013f047887 */ /* 0x000fe20008000000 */
[----:B------:R-:W-:-:S05]  /*e350*/  IMAD.U32 R3, RZ, RZ, UR8 ;  /* 0x00000008ff037e24 */ /* 0x000fca000f8e00ff */
[----:B------:R-:W-:Y:S01]  /*e360*/  LOP3.LUT R0, R0, UR4, RZ, 0x3c, !PT ;  /* 0x0000000400007c12 */ /* 0x000fe2000f8e3cff */
[----:B------:R-:W-:Y:S06]  /*e370*/  @P1 BRA `(.L_x_98) ;  /* 0xffffffe000481947 */ /* 0x000fec000383ffff */
.L_x_89:
[----:B------:R-:W-:Y:S04]  /*e380*/  BSSY B0, `(.L_x_99) ;  /* 0x0000003000007945 */ /* 0x000fe80003800000 */
[----:B------:R-:W-:Y:S05]  /*e390*/  @!P0 BRA `(.L_x_100) ;  /* 0x0000000000048947 */ /* 0x000fea0003800000 */
[----:B------:R-:W-:-:S04]  /*e3a0*/  DEPBAR.LE SB0, 0x0 ;  /* 0x000080000000791a */ /* 0x000fc80000000000 */
.L_x_100:
[----:B------:R-:W-:Y:S05]  /*e3b0*/  BSYNC B0 ;  /* 0x0000000000007941 */ /* 0x000fea0003800000 */
.L_x_99:
[----:B------:R-:W-:-:S04]  /*e3c0*/  ULOP3.LUT UR14, UR14, 0x1, URZ, 0xfc, !UPT ;  /* 0x000000010e0e7892 */ /* 0x000fc8000f8efc3f */
[----:B------:R-:W-:-:S06]  /*e3d0*/  UISETP.NE.AND UP0, UPT, UR14, 0x3, UPT ;  /* 0x000000030e00788c */ /* 0x000fcc000bf05270 */
[----:B------:R-:W-:-:S13]  /*e3e0*/  PLOP3.LUT P0, PT, PT, PT, UP0, 0x80, 0x0 ;  /* 0x000000000000781c */ /* 0x000fda0003f0f008 */
[----:B------:R-:W-:Y:S05]  /*e3f0*/  @!P0 BRA `(.L_x_101) ;  /* 0x0000000000048947 */ /* 0x000fea0003800000 */
[----:B------:R-:W-:Y:S01]  /*e400*/  BPT.TRAP 0x1 ;  /* 0x000000040000795c */ /* 0x000fe20000300000 */
.L_x_101:
[----:B------:R-:W-:Y:S02]  /*e410*/  UMOV UR4, 0x400 ;  /* 0x0000040000047882 */ /* 0x000fe40000000000 */
[----:B------:R-:W-:-:S04]  /*e420*/  ULEA UR4, UR5, UR4, 0x18 ;  /* 0x0000000405047291 */ /* 0x000fc8000f8ec03f */
[----:B------:R-:W-:-:S04]  /*e430*/  ULEA UR13, UR13, UR4, 0x3 ;  /* 0x000000040d0d7291 */ /* 0x000fc8000f8e183f */
[----:B------:R-:W-:-:S04]  /*e440*/  UIADD3 UR13, UR13, 0x64490, URZ ;  /* 0x000644900d0d7890 */ /* 0x000fc8000fffe03f */
[----:B------:R-:W-:-:S09]  /*e450*/  UPRMT UR13, UR5, 0x654, UR13 ;  /* 0x00000654050d7896 */ /* 0x000fd2000800000d */
[----:B------:R-:W-:Y:S01]  /*e460*/  SYNCS.ARRIVE.TRANS64.RED.A1T0 RZ, [UR13], RZ ;  /* 0x000000ffffff79a7 */ /* 0x000fe2000810040d */
[----:B------:R-:W-:Y:S05]  /*e470*/  EXIT ;  /* 0x000000000000794d */ /* 0x000fea0003800000 */
.L_x_88:
[----:B------:R-:W1:Y:S01]  /*e480*/  S2UR UR11, SR_CTAID.X ;  /* 0x00000000000b79c3 */ /* 0x000e620000002500 */
[----:B------:R-:W-:Y:S01]  /*e490*/  ELECT P3, URZ, PT ;  /* 0x00000000003f782f */ /* 0x000fe20003860000 */
[----:B------:R-:W-:Y:S01]  /*e4a0*/  BSSY B0, `(.L_x_102) ;  /* 0x000003a000007945 */ /* 0x000fe20003800000 */
[----:B------:R-:W-:Y:S02]  /*e4b0*/  IMAD.MOV.U32 R2, RZ, RZ, RZ ;  /* 0x000000ffff027224 */ /* 0x000fe400078e00ff */
[----:B------:R-:W-:-:S03]  /*e4c0*/  IMAD.MOV.U32 R4, RZ, RZ, RZ ;  /* 0x000000ffff047224 */ /* 0x000fc600078e00ff */
[----:B------:R-:W2:Y:S08]  /*e4d0*/  S2UR UR44, SR_CTAID.Y ;  /* 0x00000000002c79c3 */ /* 0x000eb00000002600 */
[----:B------:R-:W3:Y:S01]  /*e4e0*/  S2UR UR45, SR_CTAID.Z ;  /* 0x00000000002d79c3 */ /* 0x000ee20000002700 */
[----:B-1----:R-:W-:Y:S01]  /*e4f0*/  USHF.L.U32 UR11, UR11, 0x7, URZ ;  /* 0x000000070b0b7899 */ /* 0x002fe2000800063f */
[----:B------:R-:W-:Y:S11]  /*e500*/  @!P3 BRA `(.L_x_103) ;  /* 0x0000000000ccb947 */ /* 0x000ff60003800000 */
[----:B------:R-:W1:Y:S01]  /*e510*/  S2R R4, SR_CgaCtaId ;  /* 0x0000000000047919 */ /* 0x000e620000008800 */
[----:B------:R-:W-:Y:S01]  /*e520*/  MOV R3, 0x400 ;  /* 0x0000040000037802 */ /* 0x000fe20000000f00 */
[----:B------:R-:W-:-:S03]  /*e530*/  IMAD.MOV.U32 R5, RZ, RZ, 0x1 ;  /* 0x00000001ff057424 */ /* 0x000fc600078e00ff */
[----:B-1----:R-:W-:Y:S02]  /*e540*/  LEA R4, R4, R3, 0x18 ;  /* 0x0000000304047211 */ /* 0x002fe400078ec0ff */
[----:B------:R-:W-:-:S04]  /*e550*/  SHF.L.U32 R3, R5, 0x1f, RZ ;  /* 0x0000001f05037819 */ /* 0x000fc800000006ff */
[----:B------:R-:W1:Y:S02]  /*e560*/  SYNCS.PHASECHK.TRANS64.TRYWAIT P0, [R4+URZ+0x64460], R3 ;  /* 0x06446003040075a7 */ /* 0x000e64000800017f */
[----:B-1----:R-:W-:Y:S05]  /*e570*/  @!P0 BRA `(.L_x_104) ;  /* 0x0000002400d48947 */ /* 0x002fea0003800000 */
.L_x_160:
[----:B------:R-:W-:Y:S01]  /*e580*/  ULOP3.LUT UR5, UR4, 0x2, URZ, 0xfc, !UPT ;  /* 0x0000000204057892 */ /* 0x000fe2000f8efc3f */
[----:B-1----:R-:W-:-:S03]  /*e590*/  @P2 IMAD.MOV.U32 R3, RZ, RZ, 0x8000 ;  /* 0x00008000ff032424 */ /* 0x002fc600078e00ff */
[----:B------:R-:W-:Y:S01]  /*e5a0*/  UPRMT UR5, UR5, 0x9910, URZ ;  /* 0x0000991005057896 */ /* 0x000fe2000800003f */
[----:B------:R1:W-:Y:S03]  /*e5b0*/  @P2 SYNCS.ARRIVE.TRANS64 RZ, [R4+URZ+0x64440], R3 ;  /* 0x0644400304ff29a7 */ /* 0x0003e6000800003f */
[----:B------:R-:W-:-:S06]  /*e5c0*/  UISETP.NE.AND UP0, UPT, UR5, 0x2, UPT ;  /* 0x000000020500788c */ /* 0x000fcc000bf05270 */
[----:B------:R-:W-:-:S13]  /*e5d0*/  PLOP3.LUT P0, PT, PT, PT, UP0, 0x80, 0x0 ;  /* 0x000000000000781c */ /* 0x000fda0003f0f008 */
[----:B-1----:R-:W-:Y:S05]  /*e5e0*/  @P0 BRA `(.L_x_105) ;  /* 0x0000000000040947 */ /* 0x002fea0003800000 */
[----:B--23--:R-:W-:Y:S01]  /*e5f0*/  BPT.TRAP 0x1 ;  /* 0x000000040000795c */ /* 0x00cfe20000300000 */
.L_x_105:
[----:B------:R-:W-:-:S04]  /*e600*/  LOP3.LUT P0, RZ, R0, 0x1f, RZ, 0xc0, !PT ;  /* 0x0000001f00ff7812 */ /* 0x000fc8000780c0ff */
[----:B------:R-:W-:-:S13]  /*e610*/  PLOP3.LUT P0, PT, P0, P2, PT, 0x2a, 0x0 ;  /* 0x000000000000781c */ /* 0x000fda0000704572 */
[----:B------:R-:W-:Y:S05]  /*e620*/  @P0 BRA `(.L_x_106) ;  /* 0x0000000000040947 */ /* 0x000fea0003800000 */
[----:B--23--:R-:W-:Y:S01]  /*e630*/  BPT.TRAP 0x1 ;  /* 0x000000040000795c */ /* 0x00cfe20000300000 */
.L_x_106:
[----:B------:R-:W-:Y:S01]  /*e640*/  R2UR UR8, R4 ;  /* 0x00000000040872ca */ /* 0x000fe200000e0000 */
[----:B------:R-:W-:Y:S01]  /*e650*/  ULDC.64 UR6, c[0x0][0x198] ;  /* 0x0000660000067ab9 */ /* 0x000fe20000000a00 */
[----:B------:R-:W-:Y:S01]  /*e660*/  UMOV UR14, 0x0 ;  /* 0x00000000000e7882 */ /* 0x000fe20000000000 */
[----:B------:R-:W-:Y:S01]  /*e670*/  UIADD3 UR6, UP0, UR6, 0x1f0, URZ ;  /* 0x000001f006067890 */ /* 0x000fe2000ff1e03f */
[----:B------:R-:W-:Y:S01]  /*e680*/  IMAD.MOV.U32 R4, RZ, RZ, 0x1 ;  /* 0x00000001ff047424 */ /* 0x000fe200078e00ff */
[----:B------:R-:W-:Y:S01]  /*e690*/  UMOV UR15, 0x10000000 ;  /* 0x10000000000f7882 */ /* 0x000fe20000000000 */
[----:B------:R-:W-:Y:S01]  /*e6a0*/  UMOV UR10, URZ ;  /* 0x0000003f000a7c82 */ /* 0x000fe20008000000 */
[----:B------:R-:W-:Y:S01]  /*e6b0*/  UIADD3.X UR7, URZ, UR7, URZ, UP0, !UPT ;  /* 0x000000073f077290 */ /* 0x000fe200087fe43f */
[----:B--2---:R-:W-:Y:S01]  /*e6c0*/  UMOV UR12, UR44 ;  /* 0x0000002c000c7c82 */ /* 0x004fe20008000000 */
[----:B---3--:R-:W-:Y:S01]  /*e6d0*/  UMOV UR13, UR45 ;  /* 0x0000002d000d7c82 */ /* 0x008fe20008000000 */
[----:B------:R-:W-:Y:S01]  /*e6e0*/  UMOV UR26, 0x40 ;  /* 0x00000040001a7882 */ /* 0x000fe20000000000 */
[----:B------:R-:W-:-:S02]  /*e6f0*/  UMOV UR27, UR11 ;  /* 0x0000000b001b7c82 */ /* 0x000fc40008000000 */
[----:B------:R-:W-:Y:S02]  /*e700*/  UIADD3 UR9, UR8, 0x64440, URZ ;  /* 0x0006444008097890 */ /* 0x000fe4000fffe03f */
[----:B------:R-:W-:Y:S02]  /*e710*/  UIADD3 UR24, UR8, 0x2000, URZ ;  /* 0x0000200008187890 */ /* 0x000fe4000fffe03f */
[----:B------:R-:W-:Y:S02]  /*e720*/  UIADD3 UR16, UR8, 0x4000, URZ ;  /* 0x0000400008107890 */ /* 0x000fe4000fffe03f */
[----:B------:R-:W-:Y:S01]  /*e730*/  UIADD3 UR40, UR8, 0x6000, URZ ;  /* 0x0000600008287890 */ /* 0x000fe2000fffe03f */
[----:B------:R-:W-:Y:S01]  /*e740*/  UMOV UR28, UR44 ;  /* 0x0000002c001c7c82 */ /* 0x000fe20008000000 */
[----:B------:R-:W-:Y:S01]  /*e750*/  UMOV UR29, UR45 ;  /* 0x0000002d001d7c82 */ /* 0x000fe20008000000 */
[----:B------:R-:W-:Y:S01]  /*e760*/  UMOV UR25, UR9 ;  /* 0x0000000900197c82 */ /* 0x000fe20008000000 */
[----:B------:R-:W-:Y:S01]  /*e770*/  UMOV UR18, 0x80 ;  /* 0x0000008000127882 */ /* 0x000fe20000000000 */
[----:B------:R-:W-:Y:S01]  /*e780*/  UMOV UR19, UR11 ;  /* 0x0000000b00137c82 */ /* 0x000fe20008000000 */
[----:B------:R-:W-:Y:S01]  /*e790*/  UMOV UR20, UR44 ;  /* 0x0000002c00147c82 */ /* 0x000fe20008000000 */
[----:B------:R1:W-:Y:S01]  /*e7a0*/  UTMALDG.4D [UR8], [UR6], desc[UR14] ;  /* 0x00000e08060075b4 */ /* 0x0003e20008019000 */
[----:B------:R-:W-:Y:S01]  /*e7b0*/  UMOV UR21, UR45 ;  /* 0x0000002d00157c82 */ /* 0x000fe20008000000 */
[----:B------:R-:W-:Y:S01]  /*e7c0*/  UMOV UR17, UR9 ;  /* 0x0000000900117c82 */ /* 0x000fe20008000000 */
[----:B------:R-:W-:Y:S01]  /*e7d0*/  UMOV UR42, 0xc0 ;  /* 0x000000c0002a7882 */ /* 0x000fe20000000000 */
[----:B------:R-:W-:Y:S01]  /*e7e0*/  UMOV UR43, UR11 ;  /* 0x0000000b002b7c82 */ /* 0x000fe20008000000 */
[----:B------:R-:W-:Y:S01]  /*e7f0*/  UMOV UR41, UR9 ;  /* 0x0000000900297c82 */ /* 0x000fe20008000000 */
[----:B------:R1:W-:Y:S01]  /*e800*/  UTMALDG.4D [UR24], [UR6], desc[UR14] ;  /* 0x00000e18060075b4 */ /* 0x0003e20008019000 */
[----:B------:R1:W-:Y:S01]  /*e810*/  UTMALDG.4D [UR16], [UR6], desc[UR14] ;  /* 0x00000e10060075b4 */ /* 0x0003e20008019000 */
[----:B------:R1:W-:Y:S02]  /*e820*/  UTMALDG.4D [UR40], [UR6], desc[UR14] ;  /* 0x00000e28060075b4 */ /* 0x0003e40008019000 */
[----:B-1----:R-:W-:Y:S01]  /*e830*/  NOP ;  /* 0x0000000000007918 */ /* 0x002fe20000000000 */
.L_x_103:
[----:B--23--:R-:W-:Y:S05]  /*e840*/  BSYNC B0 ;  /* 0x0000000000007941 */ /* 0x00cfea0003800000 */
.L_x_102:
[----:B------:R-:W1:Y:S01]  /*e850*/  LDC R3, c[0x0][0x288] ;  /* 0x0000a200ff037b82 */ /* 0x000e620000000800 */
[----:B------:R-:W-:Y:S01]  /*e860*/  BSSY B0, `(.L_x_107) ;  /* 0x0000040000007945 */ /* 0x000fe20003800000 */
[----:B-1----:R-:W-:-:S13]  /*e870*/  ISETP.GT.AND P4, PT, R3, RZ, P3 ;  /* 0x000000ff0300720c */ /* 0x002fda0001f84270 */
[----:B------:R-:W-:Y:S05]  /*e880*/  @!P4 BRA `(.L_x_108) ;  /* 0x0000000000f4c947 */ /* 0x000fea0003800000 */
[----:B------:R-:W1:Y:S01]  /*e890*/  S2R R5, SR_CgaCtaId ;  /* 0x0000000000057919 */ /* 0x000e620000008800 */
[----:B------:R-:W-:-:S04]  /*e8a0*/  MOV R2, 0x400 ;  /* 0x0000040000027802 */ /* 0x000fc80000000f00 */
[----:B-1----:R-:W-:Y:S01]  /*e8b0*/  LEA R5, R5, R2, 0x18 ;  /* 0x0000000205057211 */ /* 0x002fe200078ec0ff */
[----:B------:R-:W-:-:S05]  /*e8c0*/  IMAD.MOV.U32 R2, RZ, RZ, 0x1 ;  /* 0x00000001ff027424 */ /* 0x000fca00078e00ff */
[----:B------:R-:W-:-:S04]  /*e8d0*/  SHF.L.U32 R2, R2, 0x1f, RZ ;  /* 0x0000001f02027819 */ /* 0x000fc800000006ff */
[----:B------:R-:W1:Y:S02]  /*e8e0*/  SYNCS.PHASECHK.TRANS64.TRYWAIT P0, [R5+URZ+0x64420], R2 ;  /* 0x06442002050075a7 */ /* 0x000e64000800017f */
[----:B-1----:R-:W-:Y:S05]  /*e8f0*/  @!P0 BRA `(.L_x_109) ;  /* 0x0000002400088947 */ /* 0x002fea0003800000 */
.L_x_161:
[----:B------:R-:W-:Y:S01]  /*e900*/  ULOP3.LUT UR5, UR4, 0x2, URZ, 0xfc, !UPT ;  /* 0x0000000204057892 */ /* 0x000fe2000f8efc3f */
[----:B-1----:R-:W-:-:S03]  /*e910*/  @P2 IMAD.MOV.U32 R2, RZ, RZ, 0x8100 ;  /* 0x00008100ff022424 */ /* 0x002fc600078e00ff */
[----:B------:R-:W-:Y:S01]  /*e920*/  UPRMT UR5, UR5, 0x9910, URZ ;  /* 0x0000991005057896 */ /* 0x000fe2000800003f */
[----:B------:R1:W-:Y:S03]  /*e930*/  @P2 SYNCS.ARRIVE.TRANS64 RZ, [R5+URZ+0x64400], R2 ;  /* 0x0644000205ff29a7 */ /* 0x0003e6000800003f */
[----:B------:R-:W-:-:S06]  /*e940*/  UISETP.NE.AND UP0, UPT, UR5, 0x2, UPT ;  /* 0x000000020500788c */ /* 0x000fcc000bf05270 */
[----:B------:R-:W-:-:S13]  /*e950*/  PLOP3.LUT P0, PT, PT, PT, UP0, 0x80, 0x0 ;  /* 0x000000000000781c */ /* 0x000fda0003f0f008 */
[----:B-1----:R-:W-:Y:S05]  /*e960*/  @P0 BRA `(.L_x_110) ;  /* 0x0000000000040947 */ /* 0x002fea0003800000 */
[----:B------:R-:W-:Y:S01]  /*e970*/  BPT.TRAP 0x1 ;  /* 0x000000040000795c */ /* 0x000fe20000300000 */
.L_x_110:
[----:B------:R-:W-:-:S04]  /*e980*/  LOP3.LUT P0, RZ, R0, 0x1f, RZ, 0xc0, !PT ;  /* 0x0000001f00ff7812 */ /* 0x000fc8000780c0ff */
[----:B------:R-:W-:-:S13]  /*e990*/  PLOP3.LUT P0, PT, P0, P2, PT, 0x2a, 0x0 ;  /* 0x000000000000781c */ /* 0x000fda0000704572 */
[----:B------:R-:W-:Y:S05]  /*e9a0*/  @P0 BRA `(.L_x_111) ;  /* 0x0000000000040947 */ /* 0x000fea0003800000 */
[----:B------:R-:W-:Y:S01]  /*e9b0*/  BPT.TRAP 0x1 ;  /* 0x000000040000795c */ /* 0x000fe20000300000 */
.L_x_111:
[----:B------:R-:W-:Y:S01]  /*e9c0*/  R2UR UR48, R5 ;  /* 0x00000000053072ca */ /* 0x000fe200000e0000 */
[----:B------:R-:W-:Y:S01]  /*e9d0*/  ULDC.64 UR8, c[0x0][0x198] ;  /* 0x0000660000087ab9 */ /* 0x000fe20000000a00 */
[----:B------:R-:W-:Y:S01]  /*e9e0*/  UMOV UR43, URZ ;  /* 0x0000003f002b7c82 */ /* 0x000fe20008000000 */
[----:B------:R-:W-:Y:S01]  /*e9f0*/  UIADD3 UR6, UP0, UR8, 0xf0, URZ ;  /* 0x000000f008067890 */ /* 0x000fe2000ff1e03f */
[----:B------:R-:W-:Y:S01]  /*ea00*/  IMAD.MOV.U32 R2, RZ, RZ, 0x1 ;  /* 0x00000001ff027424 */ /* 0x000fe200078e00ff */
[----:B------:R-:W-:Y:S02]  /*ea10*/  UIADD3 UR8, UP1, UR8, 0x4f0, URZ ;  /* 0x000004f008087890 */ /* 0x000fe4000ff3e03f */
[----:B------:R-:W-:Y:S02]  /*ea20*/  UIADD3.X UR7, URZ, UR9, URZ, UP0, !UPT ;  /* 0x000000093f077290 */ /* 0x000fe400087fe43f */
[----:B------:R-:W-:Y:S01]  /*ea30*/  UIADD3.X UR9, URZ, UR9, URZ, UP1, !UPT ;  /* 0x000000093f097290 */ /* 0x000fe20008ffe43f */
[----:B------:R-:W-:Y:S01]  /*ea40*/  UMOV UR12, 0x0 ;  /* 0x00000000000c7882 */ /* 0x000fe20000000000 */
[----:B------:R-:W-:-:S02]  /*ea50*/  UMOV UR13, 0x10000000 ;  /* 0x10000000000d7882 */ /* 0x000fc40000000000 */
[----:B------:R-:W-:Y:S02]  /*ea60*/  UIADD3 UR40, UR48, 0x24000, URZ ;  /* 0x0002400030287890 */ /* 0x000fe4000fffe03f */
[----:B------:R-:W-:Y:S02]  /*ea70*/  UIADD3 UR41, UR48, 0x64400, URZ ;  /* 0x0006440030297890 */ /* 0x000fe4000fffe03f */
[----:B------:R-:W-:Y:S02]  /*ea80*/  UIADD3 UR32, UR48, 0x26000, URZ ;  /* 0x0002600030207890 */ /* 0x000fe4000fffe03f */
[----:B------:R-:W-:Y:S02]  /*ea90*/  UIADD3 UR24, UR48, 0x28000, URZ ;  /* 0x0002800030187890 */ /* 0x000fe4000fffe03f */
[----:B------:R-:W-:Y:S02]  /*eaa0*/  UIADD3 UR16, UR48, 0x2a000, URZ ;  /* 0x0002a00030107890 */ /* 0x000fe4000fffe03f */
[----:B------:R-:W-:Y:S01]  /*eab0*/  UIADD3 UR48, UR48, 0x64000, URZ ;  /* 0x0006400030307890 */ /* 0x000fe2000fffe03f */
[----:B------:R-:W-:Y:S01]  /*eac0*/  UMOV UR42, URZ ;  /* 0x0000003f002a7c82 */ /* 0x000fe20008000000 */
[----:B------:R-:W-:Y:S01]  /*ead0*/  UMOV UR34, 0x40 ;  /* 0x0000004000227882 */ /* 0x000fe20000000000 */
[----:B------:R-:W-:Y:S01]  /*eae0*/  UMOV UR36, UR44 ;  /* 0x0000002c00247c82 */ /* 0x000fe20008000000 */
[----:B------:R-:W-:Y:S01]  /*eaf0*/  UMOV UR37, UR45 ;  /* 0x0000002d00257c82 */ /* 0x000fe20008000000 */
[----:B------:R-:W-:Y:S01]  /*eb00*/  UMOV UR35, UR43 ;  /* 0x0000002b00237c82 */ /* 0x000fe20008000000 */
[----:B------:R-:W-:Y:S01]  /*eb10*/  UMOV UR33, UR41 ;  /* 0x0000002900217c82 */ /* 0x000fe20008000000 */
[----:B------:R-:W-:Y:S01]  /*eb20*/  UMOV UR26, 0x80 ;  /* 0x00000080001a7882 */ /* 0x000fe20000000000 */
[----:B------:R-:W-:Y:S01]  /*eb30*/  UMOV UR28, UR44 ;  /* 0x0000002c001c7c82 */ /* 0x000fe20008000000 */
[----:B------:R-:W-:Y:S01]  /*eb40*/  UMOV UR29, UR45 ;  /* 0x0000002d001d7c82 */ /* 0x000fe20008000000 */
[----:B------:R-:W-:Y:S01]  /*eb50*/  UMOV UR27, UR43 ;  /* 0x0000002b001b7c82 */ /* 0x000fe20008000000 */
[----:B------:R1:W-:Y:S01]  /*eb60*/  UTMALDG.4D [UR40], [UR6], desc[UR12] ;  /* 0x00000c28060075b4 */ /* 0x0003e20008019000 */
[----:B------:R-:W-:Y:S01]  /*eb70*/  UMOV UR25, UR41 ;  /* 0x0000002900197c82 */ /* 0x000fe20008000000 */
[----:B------:R-:W-:Y:S01]  /*eb80*/  UMOV UR18, 0xc0 ;  /* 0x000000c000127882 */ /* 0x000fe20000000000 */
[----:B------:R-:W-:Y:S01]  /*eb90*/  UMOV UR20, UR44 ;  /* 0x0000002c00147c82 */ /* 0x000fe20008000000 */
[----:B------:R-:W-:Y:S01]  /*eba0*/  UMOV UR21, UR45 ;  /* 0x0000002d00157c82 */ /* 0x000fe20008000000 */
[----:B------:R-:W-:Y:S01]  /*ebb0*/  UMOV UR19, UR43 ;  /* 0x0000002b00137c82 */ /* 0x000fe20008000000 */
[----:B------:R-:W-:Y:S01]  /*ebc0*/  UMOV UR17, UR41 ;  /* 0x0000002900117c82 */ /* 0x000fe20008000000 */
[----:B------:R-:W-:Y:S01]  /*ebd0*/  UMOV UR50, URZ ;  /* 0x0000003f00327c82 */ /* 0x000fe20008000000 */
[----:B------:R1:W-:Y:S01]  /*ebe0*/  UTMALDG.4D [UR32], [UR6], desc[UR12] ;  /* 0x00000c20060075b4 */ /* 0x0003e20008019000 */
[----:B------:R-:W-:Y:S01]  /*ebf0*/  UMOV UR51, UR44 ;  /* 0x0000002c00337c82 */ /* 0x000fe20008000000 */
[----:B------:R-:W-:Y:S01]  /*ec00*/  UMOV UR52, UR45 ;  /* 0x0000002d00347c82 */ /* 0x000fe20008000000 */
[----:B------:R-:W-:Y:S01]  /*ec10*/  UMOV UR49, UR41 ;  /* 0x0000002900317c82 */ /* 0x000fe20008000000 */
[----:B------:R1:W-:Y:S01]  /*ec20*/  UTMALDG.4D [UR24], [UR6], desc[UR12] ;  /* 0x00000c18060075b4 */ /* 0x0003e20008019000 */
[----:B------:R1:W-:Y:S01]  /*ec30*/  UTMALDG.4D [UR16], [UR6], desc[UR12] ;  /* 0x00000c10060075b4 */ /* 0x0003e20008019000 */
[----:B------:R1:W-:Y:S02]  /*ec40*/  UTMALDG.3D [UR48], [UR8], desc[UR12] ;  /* 0x00000c30080075b4 */ /* 0x0003e40008011000 */
[----:B-1----:R-:W-:Y:S01]  /*ec50*/  NOP ;  /* 0x0000000000007918 */ /* 0x002fe20000000000 */
.L_x_108:
[----:B------:R-:W-:Y:S05]  /*ec60*/  BSYNC B0 ;  /* 0x0000000000007941 */ /* 0x000fea0003800000 */
.L_x_107:
[----:B------:R-:W-:Y:S01]  /*ec70*/  BSSY B0, `(.L_x_112) ;  /* 0x000003b000007945 */ /* 0x000fe20003800000 */
[----:B------:R-:W-:-:S03]  /*ec80*/  IMAD.MOV.U32 R8, RZ, RZ, RZ ;  /* 0x000000ffff087224 */ /* 0x000fc600078e00ff */
[----:B------:R-:W-:Y:S05]  /*ec90*/  @!P3 BRA `(.L_x_113) ;  /* 0x0000000000e0b947 */ /* 0x000fea0003800000 */
[----:B------:R-:W1:Y:S01]  /*eca0*/  S2R R6, SR_CgaCtaId ;  /* 0x0000000000067919 */ /* 0x000e620000008800 */
[----:B------:R-:W-:-:S04]  /*ecb0*/  MOV R5, 0x400 ;  /* 0x0000040000057802 */ /* 0x000fc80000000f00 */
[----:B-1----:R-:W-:Y:S01]  /*ecc0*/  LEA R7, R6, R5, 0x18 ;  /* 0x0000000506077211 */ /* 0x002fe200078ec0ff */
[----:B------:R-:W-:-:S04]  /*ecd0*/  IMAD.MOV.U32 R6, RZ, RZ, 0x1 ;  /* 0x00000001ff067424 */ /* 0x000fc800078e00ff */
[----:B------:R-:W-:Y:S01]  /*ece0*/  IMAD R5, R4, 0x8, R7 ;  /* 0x0000000804057824 */ /* 0x000fe200078e0207 */
[----:B------:R-:W-:-:S04]  /*ecf0*/  SHF.L.U32 R6, R6, 0x1f, RZ ;  /* 0x0000001f06067819 */ /* 0x000fc800000006ff */
[----:B------:R-:W1:Y:S02]  /*ed00*/  SYNCS.PHASECHK.TRANS64.TRYWAIT P0, [R5+URZ+0x64460], R6 ;  /* 0x06446006050075a7 */ /* 0x000e64000800017f */
[----:B-1----:R-:W-:Y:S05]  /*ed10*/  @!P0 BRA `(.L_x_114) ;  /* 0x0000002000148947 */ /* 0x002fea0003800000 */
.L_x_162:
        /* <DEDUP_REMOVED lines=8> */
.L_x_115:
[----:B------:R-:W-:-:S04]  /*eda0*/  LOP3.LUT P0, RZ, R0, 0x1f, RZ, 0xc0, !PT ;  /* 0x0000001f00ff7812 */ /* 0x000fc8000780c0ff */
[----:B------:R-:W-:-:S13]  /*edb0*/  PLOP3.LUT P0, PT, P0, P2, PT, 0x2a, 0x0 ;  /* 0x000000000000781c */ /* 0x000fda0000704572 */
[----:B------:R-:W-:Y:S05]  /*edc0*/  @P0 BRA `(.L_x_116) ;  /* 0x0000000000040947 */ /* 0x000fea0003800000 */
[----:B------:R-:W-:Y:S01]  /*edd0*/  BPT.TRAP 0x1 ;  /* 0x000000040000795c */ /* 0x000fe20000300000 */
.L_x_116:
[----:B------:R-:W-:Y:S01]  /*ede0*/  R2UR UR5, R7 ;  /* 0x00000000070572ca */ /* 0x000fe200000e0000 */
[----:B------:R-:W-:Y:S01]  /*edf0*/  ULDC.64 UR6, c[0x0][0x198] ;  /* 0x0000660000067ab9 */ /* 0x000fe20000000a00 */
[C---:B------:R-:W-:Y:S01]  /*ee00*/  R2UR UR24, R4.reuse ;  /* 0x00000000041872ca */ /* 0x040fe200000e0000 */
[----:B------:R-:W-:Y:S01]  /*ee10*/  UIADD3 UR6, UP0, UR6, 0x2f0, URZ ;  /* 0x000002f006067890 */ /* 0x000fe2000ff1e03f */
[----:B------:R-:W-:Y:S01]  /*ee20*/  R2UR UR25, R5 ;  /* 0x00000000051972ca */ /* 0x000fe200000e0000 */
[----:B------:R-:W-:Y:S01]  /*ee30*/  UMOV UR14, 0x0 ;  /* 0x00000000000e7882 */ /* 0x000fe20000000000 */
[----:B------:R-:W-:Y:S01]  /*ee40*/  UMOV UR15, 0x10000000 ;  /* 0x10000000000f7882 */ /* 0x000fe20000000000 */
[----:B------:R-:W-:Y:S01]  /*ee50*/  UIADD3.X UR7, URZ, UR7, URZ, UP0, !UPT ;  /* 0x000000073f077290 */ /* 0x000fe200087fe43f */
[----:B------:R-:W-:Y:S01]  /*ee60*/  VIADD R4, R4, 0x1 ;  /* 0x0000000104047836 */ /* 0x000fe20000000000 */
[----:B------:R-:W-:Y:S01]  /*ee70*/  UMOV UR26, URZ ;  /* 0x0000003f001a7c82 */ /* 0x000fe20008000000 */
[----:B------:R-:W-:Y:S01]  /*ee80*/  UMOV UR27, UR11 ;  /* 0x0000000b001b7c82 */ /* 0x000fe20008000000 */
[----:B------:R-:W-:Y:S01]  /*ee90*/  UMOV UR28, UR44 ;  /* 0x0000002c001c7c82 */ /* 0x000fe20008000000 */
[----:B------:R-:W-:Y:S01]  /*eea0*/  UMOV UR29, UR45 ;  /* 0x0000002d001d7c82 */ /* 0x000fe20008000000 */
[----:B------:R-:W-:Y:S01]  /*eeb0*/  UMOV UR18, 0x40 ;  /* 0x0000004000127882 */ /* 0x000fe20000000000 */
[----:B------:R-:W-:Y:S01]  /*eec0*/  UMOV UR19, UR11 ;  /* 0x0000000b00137c82 */ /* 0x000fe20008000000 */
[----:B------:R-:W-:Y:S01]  /*eed0*/  ULEA UR24, UR24, UR5, 0xf ;  /* 0x0000000518187291 */ /* 0x000fe2000f8e783f */
[----:B------:R-:W-:Y:S01]  /*eee0*/  IMAD.MOV.U32 R8, RZ, RZ, 0x40 ;  /* 0x00000040ff087424 */ /* 0x000fe200078e00ff */
[----:B------:R-:W-:-:S02]  /*eef0*/  UIADD3 UR25, UR25, 0x64440, URZ ;  /* 0x0006444019197890 */ /* 0x000fc4000fffe03f */
        /* <DEDUP_REMOVED lines=18> */
.L_x_113:
[----:B------:R-:W-:Y:S05]  /*f020*/  BSYNC B0 ;  /* 0x0000000000007941 */ /* 0x000fea0003800000 */
.L_x_112:
[----:B------:R-:W-:Y:S01]  /*f030*/  BSSY B0, `(.L_x_117) ;  /* 0x0000040000007945 */ /* 0x000fe20003800000 */
[----:B------:R-:W-:-:S03]  /*f040*/  IMAD.MOV.U32 R5, RZ, RZ, 0x1 ;  /* 0x00000001ff057424 */ /* 0x000fc600078e00ff */
[----:B------:R-:W-:Y:S05]  /*f050*/  @!P3 BRA `(.L_x_118) ;  /* 0x0000000000f4b947 */ /* 0x000fea0003800000 */
[----:B------:R-:W1:Y:S01]  /*f060*/  S2R R6, SR_CgaCtaId ;  /* 0x0000000000067919 */ /* 0x000e620000008800 */
[----:B------:R-:W-:Y:S01]  /*f070*/  MOV R5, 0x400 ;  /* 0x0000040000057802 */ /* 0x000fe20000000f00 */
[----:B------:R-:W-:-:S05]  /*f080*/  IMAD.MOV.U32 R7, RZ, RZ, 0x1 ;  /* 0x00000001ff077424 */ /* 0x000fca00078e00ff */
[----:B------:R-:W-:Y:S02]  /*f090*/  SHF.L.U32 R7, R7, 0x1f, RZ ;  /* 0x0000001f07077819 */ /* 0x000fe400000006ff */
[----:B-1----:R-:W-:-:S05]  /*f0a0*/  LEA R5, R6, R5, 0x18 ;  /* 0x0000000506057211 */ /* 0x002fca00078ec0ff */
[----:B------:R-:W-:-:S04]  /*f0b0*/  IMAD R6, R4, 0x8, R5 ;  /* 0x0000000804067824 */ /* 0x000fc800078e0205 */
[----:B------:R-:W1:Y:S02]  /*f0c0*/  SYNCS.PHASECHK.TRANS64.TRYWAIT P0, [R6+URZ+0x64460], R7 ;  /* 0x06446007060075a7 */ /* 0x000e64000800017f */
[----:B-1----:R-:W-:Y:S05]  /*f0d0*/  @!P0 BRA `(.L_x_119) ;  /* 0x0000001c00388947 */ /* 0x002fea0003800000 */
.L_x_163:
        /* <DEDUP_REMOVED lines=8> */
.L_x_120:
[----:B------:R-:W-:-:S04]  /*f160*/  LOP3.LUT P0, RZ, R0, 0x1f, RZ, 0xc0, !PT ;  /* 0x0000001f00ff7812 */ /* 0x000fc8000780c0ff */
[----:B------:R-:W-:-:S13]  /*f170*/  PLOP3.LUT P0, PT, P0, P2, PT, 0x2a, 0x0 ;  /* 0x000000000000781c */ /* 0x000fda0000704572 */
[----:B------:R-:W-:Y:S05]  /*f180*/  @P0 BRA `(.L_x_121) ;  /* 0x0000000000040947 */ /* 0x000fea0003800000 */
[----:B------:R-:W-:Y:S01]  /*f190*/  BPT.TRAP 0x1 ;  /* 0x000000040000795c */ /* 0x000fe20000300000 */
.L_x_121:
[----:B------:R-:W-:Y:S01]  /*f1a0*/  R2UR UR5, R5 ;  /* 0x00000000050572ca */ /* 0x000fe200000e0000 */
[----:B------:R-:W-:Y:S01]  /*f1b0*/  ULDC.64 UR6, c[0x0][0x198] ;  /* 0x0000660000067ab9 */ /* 0x000fe20000000a00 */
[----:B------:R-:W-:Y:S01]  /*f1c0*/  R2UR UR32, R4 ;  /* 0x00000000042072ca */ /* 0x000fe200000e0000 */
[----:B------:R-:W-:Y:S01]  /*f1d0*/  UIADD3 UR6, UP0, UR6, 0x1f0, URZ ;  /* 0x000001f006067890 */ /* 0x000fe2000ff1e03f */
[----:B------:R-:W-:Y:S01]  /*f1e0*/  R2UR UR33, R6 ;  /* 0x00000000062172ca */ /* 0x000fe200000e0000 */
[----:B------:R-:W-:Y:S01]  /*f1f0*/  UMOV UR8, 0x0 ;  /* 0x0000000000087882 */ /* 0x000fe20000000000 */
[----:B------:R-:W-:Y:S01]  /*f200*/  R2UR UR35, R8 ;  /* 0x00000000082372ca */ /* 0x000fe200000e0000 */
[----:B------:R-:W-:Y:S01]  /*f210*/  UIADD3.X UR7, URZ, UR7, URZ, UP0, !UPT ;  /* 0x000000073f077290 */ /* 0x000fe200087fe43f */
[----:B------:R-:W-:Y:S01]  /*f220*/  VIADD R4, R4, 0x1 ;  /* 0x0000000104047836 */ /* 0x000fe20000000000 */
[----:B------:R-:W-:Y:S01]  /*f230*/  UMOV UR9, 0x10000000 ;  /* 0x1000000000097882 */ /* 0x000fe20000000000 */
[----:B------:R-:W-:Y:S01]  /*f240*/  UMOV UR34, URZ ;  /* 0x0000003f00227c82 */ /* 0x000fe20008000000 */
[----:B------:R-:W-:Y:S01]  /*f250*/  UMOV UR36, UR44 ;  /* 0x0000002c00247c82 */ /* 0x000fe20008000000 */
[----:B------:R-:W-:Y:S01]  /*f260*/  UMOV UR37, UR45 ;  /* 0x0000002d00257c82 */ /* 0x000fe20008000000 */
[----:B------:R-:W-:Y:S01]  /*f270*/  UMOV UR26, 0x40 ;  /* 0x00000040001a7882 */ /* 0x000fe20000000000 */
[----:B------:R-:W-:Y:S01]  /*f280*/  UMOV UR28, UR44 ;  /* 0x0000002c001c7c82 */ /* 0x000fe20008000000 */
[----:B------:R-:W-:Y:S01]  /*f290*/  ULEA UR32, UR32, UR5, 0xf ;  /* 0x0000000520207291 */ /* 0x000fe2000f8e783f */
[C---:B------:R-:W-:Y:S01]  /*f2a0*/  ISETP.NE.AND P5, PT, R4.reuse, 0x4, PT ;  /* 0x000000040400780c */ /* 0x040fe20003fa5270 */
[----:B------:R-:W-:Y:S01]  /*f2b0*/  UIADD3 UR33, UR33, 0x64440, URZ ;  /* 0x0006444021217890 */ /* 0x000fe2000fffe03f */
[C---:B------:R-:W-:Y:S01]  /*f2c0*/  ISETP.NE.AND P0, PT, R4.reuse, 0x4, PT ;  /* 0x000000040400780c */ /* 0x040fe20003f05270 */
[----:B------:R-:W-:Y:S01]  /*f2d0*/  UIADD3 UR35, UR11, UR35, URZ ;  /* 0x000000230b237290 */ /* 0x000fe2000fffe03f */
[----:B------:R-:W-:Y:S01]  /*f2e0*/  SEL R4, R4, RZ, P5 ;  /* 0x000000ff04047207 */ /* 0x000fe20002800000 */
[----:B------:R-:W-:Y:S01]  /*f2f0*/  UIADD3 UR24, UR32, 0x2000, URZ ;  /* 0x0000200020187890 */ /* 0x000fe2000fffe03f */
[----:B------:R-:W-:Y:S01]  /*f300*/  SEL R5, RZ, 0x1, !P0 ;  /* 0x00000001ff057807 */ /* 0x000fe20004000000 */
[----:B------:R-:W-:-:S02]  /*f310*/  UIADD3 UR16, UR32, 0x4000, URZ ;  /* 0x0000400020107890 */ /* 0x000fc4000fffe03f */
        /* <DEDUP_REMOVED lines=17> */
.L_x_118:
[----:B------:R-:W-:Y:S05]  /*f430*/  BSYNC B0 ;  /* 0x0000000000007941 */ /* 0x000fea0003800000 */
.L_x_117:
[----:B------:R-:W-:Y:S01]  /*f440*/  BSSY B0, `(.L_x_122) ;  /* 0x0000046000007945 */ /* 0x000fe20003800000 */
[----:B------:R-:W-:-:S03]  /*f450*/  IMAD.MOV.U32 R9, RZ, RZ, RZ ;  /* 0x000000ffff097224 */ /* 0x000fc600078e00ff */
        /* <DEDUP_REMOVED lines=9> */
.L_x_164:
        /* <DEDUP_REMOVED lines=8> */
.L_x_125:
[----:B------:R-:W-:-:S04]  /*f570*/  LOP3.LUT P0, RZ, R0, 0x1f, RZ, 0xc0, !PT ;  /* 0x0000001f00ff7812 */ /* 0x000fc8000780c0ff */
[----:B------:R-:W-:-:S13]  /*f580*/  PLOP3.LUT P0, PT, P0, P2, PT, 0x2a, 0x0 ;  /* 0x000000000000781c */ /* 0x000fda0000704572 */
[----:B------:R-:W-:Y:S05]  /*f590*/  @P0 BRA `(.L_x_126) ;  /* 0x0000000000040947 */ /* 0x000fea0003800000 */
[----:B------:R-:W-:Y:S01]  /*f5a0*/  BPT.TRAP 0x1 ;  /* 0x000000040000795c */ /* 0x000fe20000300000 */
.L_x_126:
[----:B------:R-:W-:Y:S01]  /*f5b0*/  R2UR UR33, R6 ;  /* 0x00000000062172ca */ /* 0x000fe200000e0000 */
[C-C-:B------:R-:W-:Y:S01]  /*f5c0*/  IMAD R6, R2.reuse, 0x8000, R7.reuse ;  /* 0x0000800002067824 */ /* 0x140fe200078e0207 */
[----:B------:R-:W-:Y:S01]  /*f5d0*/  ULDC.64 UR8, c[0x0][0x198] ;  /* 0x0000660000087ab9 */ /* 0x000fe20000000a00 */
[C---:B------:R-:W-:Y:S01]  /*f5e0*/  IMAD R7, R2.reuse, 0x100, R7 ;  /* 0x0000010002077824 */ /* 0x040fe200078e0207 */
[----:B------:R-:W-:Y:S01]  /*f5f0*/  UIADD3 UR6, UP0, UR8, 0x3f0, URZ ;  /* 0x000003f008067890 */ /* 0x000fe2000ff1e03f */
[----:B------:R-:W-:Y:S01]  /*f600*/  VIADD R2, R2, 0x1 ;  /* 0x0000000102027836 */ /* 0x000fe20000000000 */
[----:B------:R-:W-:Y:S01]  /*f610*/  R2UR UR40, R6 ;  /* 0x00000000062872ca */ /* 0x000fe200000e0000 */
[----:B------:R-:W-:Y:S01]  /*f620*/  UIADD3 UR8, UP1, UR8, 0x5f0, URZ ;  /* 0x000005f008087890 */ /* 0x000fe2000ff3e03f */
[----:B------:R-:W-:Y:S01]  /*f630*/  R2UR UR48, R7 ;  /* 0x00000000073072ca */ /* 0x000fe200000e0000 */
[----:B------:R-:W-:Y:S01]  /*f640*/  UIADD3.X UR7, URZ, UR9, URZ, UP0, !UPT ;  /* 0x000000093f077290 */ /* 0x000fe200087fe43f */
[----:B------:R-:W-:Y:S01]  /*f650*/  IMAD.MOV.U32 R9, RZ, RZ, 0x1 ;  /* 0x00000001ff097424 */ /* 0x000fe200078e00ff */
[----:B------:R-:W-:-:S02]  /*f660*/  UIADD3.X UR9, URZ, UR9, URZ, UP1, !UPT ;  /* 0x000000093f097290 */ /* 0x000fc40008ffe43f */
[----:B------:R-:W-:Y:S01]  /*f670*/  UIADD3 UR33, UR33, 0x64400, URZ ;  /* 0x0006440021217890 */ /* 0x000fe2000fffe03f */
[----:B------:R-:W-:Y:S01]  /*f680*/  UMOV UR35, URZ ;  /* 0x0000003f00237c82 */ /* 0x000fe20008000000 */
[----:B------:R-:W-:Y:S01]  /*f690*/  UMOV UR12, 0x0 ;  /* 0x00000000000c7882 */ /* 0x000fe20000000000 */
[----:B------:R-:W-:Y:S01]  /*f6a0*/  UMOV UR13, 0x10000000 ;  /* 0x10000000000d7882 */ /* 0x000fe20000000000 */
[----:B------:R-:W-:Y:S02]  /*f6b0*/  UMOV UR34, URZ ;  /* 0x0000003f00227c82 */ /* 0x000fe40008000000 */
[----:B------:R-:W-:Y:S02]  /*f6c0*/  UIADD3 UR32, UR40, 0x24000, URZ ;  /* 0x0002400028207890 */ /* 0x000fe4000fffe03f */
[----:B------:R-:W-:Y:S02]  /*f6d0*/  UIADD3 UR24, UR40, 0x26000, URZ ;  /* 0x0002600028187890 */ /* 0x000fe4000fffe03f */
[----:B------:R-:W-:-:S02]  /*f6e0*/  UIADD3 UR16, UR40, 0x28000, URZ ;  /* 0x0002800028107890 */ /* 0x000fc4000fffe03f */
[----:B------:R-:W-:Y:S02]  /*f6f0*/  UIADD3 UR40, UR40, 0x2a000, URZ ;  /* 0x0002a00028287890 */ /* 0x000fe4000fffe03f */
[----:B------:R-:W-:Y:S01]  /*f700*/  UIADD3 UR48, UR48, 0x64000, URZ ;  /* 0x0006400030307890 */ /* 0x000fe2000fffe03f */
[----:B------:R-:W-:Y:S01]  /*f710*/  UMOV UR36, UR44 ;  /* 0x0000002c00247c82 */ /* 0x000fe20008000000 */
[----:B------:R-:W-:Y:S01]  /*f720*/  UMOV UR37, UR45 ;  /* 0x0000002d00257c82 */ /* 0x000fe20008000000 */
        /* <DEDUP_REMOVED lines=9> */
[----:B------:R-:W-:Y:S01]  /*f7c0*/  UMOV UR17, UR33 ;  /* 0x0000002100117c82 */ /* 0x000fe20008000000 */
[----:B------:R1:W-:Y:S01]  /*f7d0*/  UTMALDG.4D [UR32], [UR6], desc[UR12] ;  /* 0x00000c20060075b4 */ /* 0x0003e20008019000 */
[----:B------:R-:W-:Y:S01]  /*f7e0*/  UMOV UR42, 0xc0 ;  /* 0x000000c0002a7882 */ /* 0x000fe20000000000 */
[----:B------:R-:W-:Y:S01]  /*f7f0*/  UMOV UR43, UR35 ;  /* 0x00000023002b7c82 */ /* 0x000fe20008000000 */
[----:B------:R-:W-:Y:S01]  /*f800*/  UMOV UR41, UR33 ;  /* 0x0000002100297c82 */ /* 0x000fe20008000000 */
[----:B------:R-:W-:Y:S01]  /*f810*/  UMOV UR50, URZ ;  /* 0x0000003f00327c82 */ /* 0x000fe20008000000 */
[----:B------:R-:W-:Y:S01]  /*f820*/  UMOV UR51, UR44 ;  /* 0x0000002c00337c82 */ /* 0x000fe20008000000 */
[----:B------:R-:W-:Y:S01]  /*f830*/  UMOV UR52, UR45 ;  /* 0x0000002d00347c82 */ /* 0x000fe20008000000 */
[----:B------:R-:W-:Y:S01]  /*f840*/  UMOV UR49, UR33 ;  /* 0x0000002100317c82 */ /* 0x000fe20008000000 */
[----:B------:R1:W-:Y:S01]  /*f850*/  UTMALDG.4D [UR24], [UR6], desc[UR12] ;  /* 0x00000c18060075b4 */ /* 0x0003e20008019000 */
[----:B------:R1:W-:Y:S01]  /*f860*/  UTMALDG.4D [UR16], [UR6], desc[UR12] ;  /* 0x00000c10060075b4 */ /* 0x0003e20008019000 */
[----:B------:R1:W-:Y:S01]  /*f870*/  UTMALDG.4D [UR40], [UR6], desc[UR12] ;  /* 0x00000c28060075b4 */ /* 0x0003e20008019000 */
[----:B------:R1:W-:Y:S02]  /*f880*/  UTMALDG.3D [UR48], [UR8], desc[UR12] ;  /* 0x00000c30080075b4 */ /* 0x0003e40008011000 */
[----:B-1----:R-:W-:Y:S01]  /*f890*/  NOP ;  /* 0x0000000000007918 */ /* 0x002fe20000000000 */
.L_x_123:
[----:B------:R-:W-:Y:S05]  /*f8a0*/  BSYNC B0 ;  /* 0x0000000000007941 */ /* 0x000fea0003800000 */
.L_x_122:
[----:B------:R-:W-:Y:S04]  /*f8b0*/  BSSY B0, `(.L_x_127) ;  /* 0x0000039000007945 */ /* 0x000fe80003800000 */
[----:B------:R-:W-:Y:S05]  /*f8c0*/  @!P3 BRA `(.L_x_128) ;  /* 0x0000000000dcb947 */ /* 0x000fea0003800000 */
[----:B------:R-:W1:Y:S01]  /*f8d0*/  S2R R7, SR_CgaCtaId ;  /* 0x0000000000077919 */ /* 0x000e620000008800 */
[----:B------:R-:W-:Y:S02]  /*f8e0*/  MOV R6, 0x400 ;  /* 0x0000040000067802 */ /* 0x000fe40000000f00 */
[----:B------:R-:W-:Y:S02]  /*f8f0*/  SHF.L.U32 R5, R5, 0x1f, RZ ;  /* 0x0000001f05057819 */ /* 0x000fe400000006ff */
[----:B-1----:R-:W-:-:S05]  /*f900*/  LEA R7, R7, R6, 0x18 ;  /* 0x0000000607077211 */ /* 0x002fca00078ec0ff */
[----:B------:R-:W-:-:S04]  /*f910*/  IMAD R6, R4, 0x8, R7 ;  /* 0x0000000804067824 */ /* 0x000fc800078e0207 */
[----:B------:R-:W1:Y:S02]  /*f920*/  SYNCS.PHASECHK.TRANS64.TRYWAIT P0, [R6+URZ+0x64460], R5 ;  /* 0x06446005060075a7 */ /* 0x000e64000800017f */
[----:B-1----:R-:W-:Y:S05]  /*f930*/  @!P0 BRA `(.L_x_129) ;  /* 0x0000001400488947 */ /* 0x002fea0003800000 */
.L_x_165:
        /* <DEDUP_REMOVED lines=8> */
.L_x_130:
[----:B------:R-:W-:-:S04]  /*f9c0*/  LOP3.LUT P0, RZ, R0, 0x1f, RZ, 0xc0, !PT ;  /* 0x0000001f00ff7812 */ /* 0x000fc8000780c0ff */
[----:B------:R-:W-:-:S13]  /*f9d0*/  PLOP3.LUT P0, PT, P0, P2, PT, 0x2a, 0x0 ;  /* 0x000000000000781c */ /* 0x000fda0000704572 */
[----:B------:R-:W-:Y:S05]  /*f9e0*/  @P0 BRA `(.L_x_131) ;  /* 0x0000000000040947 */ /* 0x000fea0003800000 */
[----:B------:R-:W-:Y:S01]  /*f9f0*/  BPT.TRAP 0x1 ;  /* 0x000000040000795c */ /* 0x000fe20000300000 */
.L_x_131:
        /* <DEDUP_REMOVED lines=8> */
[----:B------:R-:W-:Y:S01]  /*fa80*/  UMOV UR9, 0x10000000 ;  /* 0x1000000000097882 */ /* 0x000fe20000000000 */
[----:B------:R-:W-:Y:S01]  /*fa90*/  UMOV UR34, URZ ;  /* 0x0000003f00227c82 */ /* 0x000fe20008000000 */
[----:B------:R-:W-:Y:S01]  /*faa0*/  UMOV UR36, UR44 ;  /* 0x0000002c00247c82 */ /* 0x000fe20008000000 */
[----:B------:R-:W-:Y:S01]  /*fab0*/  UMOV UR37, UR45 ;  /* 0x0000002d00257c82 */ /* 0x000fe20008000000 */
[----:B------:R-:W-:Y:S01]  /*fac0*/  UMOV UR26, 0x40 ;  /* 0x00000040001a7882 */ /* 0x000fe20000000000 */
[----:B------:R-:W-:-:S02]  /*fad0*/  UMOV UR28, UR44 ;  /* 0x0000002c001c7c82 */ /* 0x000fc40008000000 */
[----:B------:R-:W-:Y:S02]  /*fae0*/  ULEA UR32, UR32, UR5, 0xf ;  /* 0x0000000520207291 */ /* 0x000fe4000f8e783f */
[----:B------:R-:W-:Y:S02]  /*faf0*/  UIADD3 UR33, UR33, 0x64440, URZ ;  /* 0x0006444021217890 */ /* 0x000fe4000fffe03f */
[----:B------:R-:W-:Y:S02]  /*fb00*/  UIADD3 UR35, UR11, UR35, URZ ;  /* 0x000000230b237290 */ /* 0x000fe4000fffe03f */
        /* <DEDUP_REMOVED lines=19> */
.L_x_128:
[----:B------:R-:W-:Y:S05]  /*fc40*/  BSYNC B0 ;  /* 0x0000000000007941 */ /* 0x000fea0003800000 */
.L_x_127:
[----:B------:R-:W-:-:S13]  /*fc50*/  ISETP.GE.AND P0, PT, R3, 0x41, PT ;  /* 0x000000410300780c */ /* 0x000fda0003f06270 */
[----:B------:R-:W-:Y:S05]  /*fc60*/  @!P0 EXIT ;  /* 0x000000000000894d */ /* 0x000fea0003800000 */
[----:B------:R-:W-:Y:S01]  /*fc70*/  VIADD R3, R3, 0x3f ;  /* 0x0000003f03037836 */ /* 0x000fe20000000000 */
[----:B------:R-:W-:Y:S01]  /*fc80*/  LOP3.LUT P0, RZ, R0, 0x1f, RZ, 0xc0, !PT ;  /* 0x0000001f00ff7812 */ /* 0x000fe2000780c0ff */
[----:B------:R-:W-:Y:S03]  /*fc90*/  BSSY B0, `(.L_x_132) ;  /* 0x00000b4000007945 */ /* 0x000fe60003800000 */
[----:B------:R-:W-:Y:S02]  /*fca0*/  SHF.R.S32.HI R0, RZ, 0x1f, R3 ;  /* 0x0000001fff007819 */ /* 0x000fe40000011403 */
[----:B------:R-:W-:Y:S02]  /*fcb0*/  PLOP3.LUT P0, PT, P0, P2, PT, 0x2a, 0x0 ;  /* 0x000000000000781c */ /* 0x000fe40000704572 */
[----:B------:R-:W-:Y:S01]  /*fcc0*/  LEA.HI R0, R0, R3, RZ, 0x6 ;  /* 0x0000000300007211 */ /* 0x000fe200078f30ff */
[----:B------:R-:W-:-:S03]  /*fcd0*/  IMAD.U32 R3, RZ, RZ, UR4 ;  /* 0x00000004ff037e24 */ /* 0x000fc6000f8e00ff */
[----:B------:R-:W-:Y:S02]  /*fce0*/  SHF.R.S32.HI R4, RZ, 0x6, R0 ;  /* 0x00000006ff047819 */ /* 0x000fe40000011400 */
[----:B------:R-:W-:Y:S01]  /*fcf0*/  LOP3.LUT R0, R3, 0x2, RZ, 0xfc, !PT ;  /* 0x0000000203007812 */ /* 0x000fe200078efcff */
[----:B------:R-:W-:Y:S02]  /*fd00*/  IMAD.MOV.U32 R3, RZ, RZ, 0x1 ;  /* 0x00000001ff037424 */ /* 0x000fe400078e00ff */
[----:B------:R-:W-:-:S07]  /*fd10*/  IMAD.SHL.U32 R4, R4, 0x4, RZ ;  /* 0x0000000404047824 */ /* 0x000fce00078e00ff */
.L_x_147:
[----:B------:R-:W-:Y:S04]  /*fd20*/  BSSY B1, `(.L_x_133) ;  /* 0x0000035000017945 */ /* 0x000fe80003800000 */
[----:B------:R-:W-:Y:S05]  /*fd30*/  @!P3 BRA `(.L_x_134) ;  /* 0x0000000000ccb947 */ /* 0x000fea0003800000 */
[----:B------:R-:W1:Y:S01]  /*fd40*/  S2R R6, SR_CgaCtaId ;  /* 0x0000000000067919 */ /* 0x000e620000008800 */
[----:B------:R-:W-:-:S04]  /*fd50*/  MOV R5, 0x400 ;  /* 0x0000040000057802 */ /* 0x000fc80000000f00 */
[----:B-1----:R-:W-:Y:S02]  /*fd60*/  LEA R7, R6, R5, 0x18 ;  /* 0x0000000506077211 */ /* 0x002fe400078ec0ff */
[----:B------:R-:W-:-:S03]  /*fd70*/  SHF.L.U32 R5, R3, 0x1f, RZ ;  /* 0x0000001f03057819 */ /* 0x000fc600000006ff */
[----:B------:R-:W-:-:S04]  /*fd80*/  IMAD R6, R2, 0x8, R7 ;  /* 0x0000000802067824 */ /* 0x000fc800078e0207 */
[----:B------:R-:W1:Y:S02]  /*fd90*/  SYNCS.PHASECHK.TRANS64.TRYWAIT P4, [R6+URZ+0x64420], R5 ;  /* 0x06442005060075a7 */ /* 0x000e64000808017f */
[----:B-1----:R-:W-:Y:S05]  /*fda0*/  @!P4 BRA `(.L_x_135) ;  /* 0x000000100040c947 */ /* 0x002fea0003800000 */
.L_x_166:
[----:B-1----:R-:W-:-:S04]  /*fdb0*/  @P2 IMAD.MOV.U32 R5, RZ, RZ, 0x8100 ;  /* 0x00008100ff052424 */ /* 0x002fc800078e00ff */
[----:B------:R1:W-:Y:S02]  /*fdc0*/  @P2 SYNCS.ARRIVE.TRANS64 RZ, [R6+URZ+0x64400], R5 ;  /* 0x0644000506ff29a7 */ /* 0x0003e4000800003f */
[----:B-1----:R-:W-:-:S04]  /*fdd0*/  PRMT R5, R0, 0x9910, RZ ;  /* 0x0000991000057816 */ /* 0x002fc800000000ff */
[----:B------:R-:W-:-:S13]  /*fde0*/  ISETP.NE.AND P4, PT, R5, 0x2, PT ;  /* 0x000000020500780c */ /* 0x000fda0003f85270 */
[----:B------:R-:W-:Y:S05]  /*fdf0*/  @P4 BRA `(.L_x_136) ;  /* 0x0000000000044947 */ /* 0x000fea0003800000 */
[----:B------:R-:W-:Y:S01]  /*fe00*/  BPT.TRAP 0x1 ;  /* 0x000000040000795c */ /* 0x000fe20000300000 */
.L_x_136:
[----:B------:R-:W-:Y:S05]  /*fe10*/  @P0 BRA `(.L_x_137) ;  /* 0x0000000000040947 */ /* 0x000fea0003800000 */
[----:B------:R-:W-:Y:S01]  /*fe20*/  BPT.TRAP 0x1 ;  /* 0x000000040000795c */ /* 0x000fe20000300000 */
.L_x_137:
[----:B------:R-:W-:Y:S01]  /*fe30*/  IMAD R7, R2, 0x8000, R7 ;  /* 0x0000800002077824 */ /* 0x000fe200078e0207 */
[----:B------:R-:W-:Y:S01]  /*fe40*/  R2UR UR41, R6 ;  /* 0x00000000062972ca */ /* 0x000fe200000e0000 */
[----:B------:R-:W-:Y:S01]  /*fe50*/  ULDC.64 UR6, c[0x0][0x198] ;  /* 0x0000660000067ab9 */ /* 0x000fe20000000a00 */
[----:B------:R-:W-:Y:S01]  /*fe60*/  R2UR UR43, R9 ;  /* 0x00000000092b72ca */ /* 0x000fe200000e0000 */
[----:B------:R-:W-:Y:S01]  /*fe70*/  UIADD3 UR6, UP0, UR6, 0xf0, URZ ;  /* 0x000000f006067890 */ /* 0x000fe2000ff1e03f */
[----:B------:R-:W-:Y:S01]  /*fe80*/  R2UR UR16, R7 ;  /* 0x00000000071072ca */ /* 0x000fe200000e0000 */
[----:B------:R-:W-:Y:S01]  /*fe90*/  UMOV UR8, 0x0 ;  /* 0x0000000000087882 */ /* 0x000fe20000000000 */
[----:B------:R-:W-:Y:S01]  /*fea0*/  UMOV UR9, 0x10000000 ;  /* 0x1000000000097882 */ /* 0x000fe20000000000 */
[----:B------:R-:W-:Y:S01]  /*feb0*/  UIADD3.X UR7, URZ, UR7, URZ, UP0, !UPT ;  /* 0x000000073f077290 */ /* 0x000fe200087fe43f */
[----:B------:R-:W-:Y:S01]  /*fec0*/  UMOV UR42, URZ ;  /* 0x0000003f002a7c82 */ /* 0x000fe20008000000 */
[----:B------:R-:W-:Y:S01]  /*fed0*/  UMOV UR34, 0x40 ;  /* 0x0000004000227882 */ /* 0x000fe20000000000 */
[----:B------:R-:W-:Y:S01]  /*fee0*/  UMOV UR36, UR44 ;  /* 0x0000002c00247c82 */ /* 0x000fe20008000000 */
[----:B------:R-:W-:-:S02]  /*fef0*/  UMOV UR37, UR45 ;  /* 0x0000002d00257c82 */ /* 0x000fc40008000000 */
[----:B------:R-:W-:Y:S02]  /*ff00*/  UIADD3 UR41, UR41, 0x64400, URZ ;  /* 0x0006440029297890 */ /* 0x000fe4000fffe03f */
[----:B------:R-:W-:Y:S02]  /*ff10*/  USHF.L.U32 UR43, UR43, 0x6, URZ ;  /* 0x000000062b2b7899 */ /* 0x000fe4000800063f */
[----:B------:R-:W-:Y:S02]  /*ff20*/  UIADD3 UR40, UR16, 0x24000, URZ ;  /* 0x0002400010287890 */ /* 0x000fe4000fffe03f */
[----:B------:R-:W-:Y:S02]  /*ff30*/  UIADD3 UR32, UR16, 0x26000, URZ ;  /* 0x0002600010207890 */ /* 0x000fe4000fffe03f */
[----:B------:R-:W-:Y:S02]  /*ff40*/  UIADD3 UR24, UR16, 0x28000, URZ ;  /* 0x0002800010187890 */ /* 0x000fe4000fffe03f */
[----:B------:R-:W-:Y:S01]  /*ff50*/  UIADD3 UR16, UR16, 0x2a000, URZ ;  /* 0x0002a00010107890 */ /* 0x000fe2000fffe03f */
        /* <DEDUP_REMOVED lines=14> */
[----:B------:R1:W-:Y:S01]  /*10040*/  UTMALDG.4D [UR24], [UR6], desc[UR8] ;  /* 0x00000818060075b4 */ /* 0x0003e20008019000 */
[----:B------:R1:W-:Y:S02]  /*10050*/  UTMALDG.4D [UR16], [UR6], desc[UR8] ;  /* 0x00000810060075b4 */ /* 0x0003e40008019000 */
[----:B-1----:R-:W-:Y:S01]  /*10060*/  NOP ;  /* 0x0000000000007918 */ /* 0x002fe20000000000 */
.L_x_134:
[----:B------:R-:W-:Y:S05]  /*10070*/  BSYNC B1 ;  /* 0x0000000000017941 */ /* 0x000fea0003800000 */
.L_x_133:
[C---:B------:R-:W-:Y:S01]  /*10080*/  ISETP.LT.OR P4, PT, R4.reuse, 0x6, !P3 ;  /* 0x000000060400780c */ /* 0x040fe20005f81670 */
[----:B------:R-:W-:Y:S01]  /*10090*/  BSSY B1, `(.L_x_138) ;  /* 0x000001c000017945 */ /* 0x000fe20003800000 */
[----:B------:R-:W-:-:S11]  /*100a0*/  ISETP.LT.OR P5, PT, R4, 0x7, !P3 ;  /* 0x000000070400780c */ /* 0x000fd60005fa1670 */
[----:B------:R-:W-:Y:S05]  /*100b0*/  @P4 BRA `(.L_x_139) ;  /* 0x0000000000644947 */ /* 0x000fea0003800000 */
[----:B------:R-:W1:Y:S01]  /*100c0*/  S2R R6, SR_CgaCtaId ;  /* 0x0000000000067919 */ /* 0x000e620000008800 */
[----:B------:R-:W-:Y:S01]  /*100d0*/  MOV R5, 0x400 ;  /* 0x0000040000057802 */ /* 0x000fe20000000f00 */
[----:B------:R-:W-:Y:S01]  /*100e0*/  ULDC.64 UR6, c[0x0][0x198] ;  /* 0x0000660000067ab9 */ /* 0x000fe20000000a00 */
[----:B------:R-:W-:Y:S01]  /*100f0*/  R2UR UR18, R9 ;  /* 0x00000000091272ca */ /* 0x000fe200000e0000 */
[----:B------:R-:W-:Y:S01]  /*10100*/  UIADD3 UR6, UP0, UR6, 0x4f0, URZ ;  /* 0x000004f006067890 */ /* 0x000fe2000ff1e03f */
[----:B------:R-:W-:Y:S01]  /*10110*/  UMOV UR8, 0x0 ;  /* 0x0000000000087882 */ /* 0x000fe20000000000 */
[----:B------:R-:W-:Y:S02]  /*10120*/  UMOV UR9, 0x10000000 ;  /* 0x1000000000097882 */ /* 0x000fe40000000000 */
[----:B------:R-:W-:Y:S01]  /*10130*/  UIADD3.X UR7, URZ, UR7, URZ, UP0, !UPT ;  /* 0x000000073f077290 */ /* 0x000fe200087fe43f */
[----:B------:R-:W-:Y:S01]  /*10140*/  UMOV UR19, UR44 ;  /* 0x0000002c00137c82 */ /* 0x000fe20008000000 */
[----:B------:R-:W-:-:S06]  /*10150*/  UMOV UR20, UR45 ;  /* 0x0000002d00147c82 */ /* 0x000fcc0008000000 */
[----:B------:R-:W-:Y:S01]  /*10160*/  USHF.L.U32 UR18, UR18, 0x6, URZ ;  /* 0x0000000612127899 */ /* 0x000fe2000800063f */
[----:B-1----:R-:W-:-:S05]  /*10170*/  LEA R5, R6, R5, 0x18 ;  /* 0x0000000506057211 */ /* 0x002fca00078ec0ff */
[C-C-:B------:R-:W-:Y:S02]  /*10180*/  IMAD R6, R2.reuse, 0x8, R5.reuse ;  /* 0x0000000802067824 */ /* 0x140fe400078e0205 */
[----:B------:R-:W-:-:S03]  /*10190*/  IMAD R5, R2, 0x100, R5 ;  /* 0x0000010002057824 */ /* 0x000fc600078e0205 */
[----:B------:R-:W-:Y:S02]  /*101a0*/  R2UR UR17, R6 ;  /* 0x00000000061172ca */ /* 0x000fe400000e0000 */
[----:B------:R-:W-:Y:S01]  /*101b0*/  R2UR UR16, R5 ;  /* 0x00000000051072ca */ /* 0x000fe200000e0000 */
[----:B------:R-:W-:-:S05]  /*101c0*/  VIADD R5, R2, 0x1 ;  /* 0x0000000102057836 */ /* 0x000fca0000000000 */
[----:B------:R-:W-:-:S04]  /*101d0*/  ISETP.NE.AND P4, PT, R5, 0x4, PT ;  /* 0x000000040500780c */ /* 0x000fc80003f85270 */
[----:B------:R-:W-:Y:S01]  /*101e0*/  SEL R2, RZ, 0x1, P4 ;  /* 0x00000001ff027807 */ /* 0x000fe20002000000 */
[----:B------:R-:W-:Y:S02]  /*101f0*/  UIADD3 UR17, UR17, 0x64400, URZ ;  /* 0x0006440011117890 */ /* 0x000fe4000fffe03f */
[----:B------:R-:W-:Y:S01]  /*10200*/  UIADD3 UR16, UR16, 0x64000, URZ ;  /* 0x0006400010107890 */ /* 0x000fe2000fffe03f */
[----:B------:R-:W-:Y:S02]  /*10210*/  LOP3.LUT R3, R3, R2, RZ, 0x3c, !PT ;  /* 0x0000000203037212 */ /* 0x000fe400078e3cff */
[----:B------:R-:W-:-:S06]  /*10220*/  SEL R2, R5, RZ, P4 ;  /* 0x000000ff05027207 */ /* 0x000fcc0002000000 */
[----:B------:R1:W-:Y:S02]  /*10230*/  UTMALDG.3D [UR16], [UR6], desc[UR8] ;  /* 0x00000810060075b4 */ /* 0x0003e40008011000 */
[----:B-1----:R-:W-:Y:S01]  /*10240*/  NOP ;  /* 0x0000000000007918 */ /* 0x002fe20000000000 */
.L_x_139:
[----:B------:R-:W-:Y:S05]  /*10250*/  BSYNC B1 ;  /* 0x0000000000017941 */ /* 0x000fea0003800000 */
.L_x_138:
[----:B------:R-:W-:Y:S04]  /*10260*/  BSSY B1, `(.L_x_140) ;  /* 0x0000035000017945 */ /* 0x000fe80003800000 */
[----:B------:R-:W-:Y:S05]  /*10270*/  @P5 BRA `(.L_x_141) ;  /* 0x0000000000cc5947 */ /* 0x000fea0003800000 */
[----:B------:R-:W1:Y:S01]  /*10280*/  S2R R6, SR_CgaCtaId ;  /* 0x0000000000067919 */ /* 0x000e620000008800 */
[----:B------:R-:W-:Y:S02]  /*10290*/  MOV R5, 0x400 ;  /* 0x0000040000057802 */ /* 0x000fe40000000f00 */
[----:B------:R-:W-:Y:S02]  /*102a0*/  SHF.L.U32 R7, R3, 0x1f, RZ ;  /* 0x0000001f03077819 */ /* 0x000fe400000006ff */
[----:B-1----:R-:W-:-:S05]  /*102b0*/  LEA R5, R6, R5, 0x18 ;  /* 0x0000000506057211 */ /* 0x002fca00078ec0ff */
[----:B------:R-:W-:-:S04]  /*102c0*/  IMAD R6, R2, 0x8, R5 ;  /* 0x0000000802067824 */ /* 0x000fc800078e0205 */
[----:B------:R-:W1:Y:S02]  /*102d0*/  SYNCS.PHASECHK.TRANS64.TRYWAIT P4, [R6+URZ+0x64420], R7 ;  /* 0x06442007060075a7 */ /* 0x000e64000808017f */
[----:B-1----:R-:W-:Y:S05]  /*102e0*/  @!P4 BRA `(.L_x_142) ;  /* 0x0000000c0004c947 */ /* 0x002fea0003800000 */
.L_x_167:
[----:B-1----:R-:W-:-:S04]  /*102f0*/  @P1 IMAD.MOV.U32 R7, RZ, RZ, 0x8100 ;  /* 0x00008100ff071424 */ /* 0x002fc800078e00ff */
[----:B------:R1:W-:Y:S02]  /*10300*/  @P1 SYNCS.ARRIVE.TRANS64 RZ, [R6+URZ+0x64400], R7 ;  /* 0x0644000706ff19a7 */ /* 0x0003e4000800003f */
[----:B-1----:R-:W-:-:S04]  /*10310*/  PRMT R7, R0, 0x9910, RZ ;  /* 0x0000991000077816 */ /* 0x002fc800000000ff */
[----:B------:R-:W-:-:S13]  /*10320*/  ISETP.NE.AND P4, PT, R7, 0x2, PT ;  /* 0x000000020700780c */ /* 0x000fda0003f85270 */
[----:B------:R-:W-:Y:S05]  /*10330*/  @P4 BRA `(.L_x_143) ;  /* 0x0000000000044947 */ /* 0x000fea0003800000 */
[----:B------:R-:W-:Y:S01]  /*10340*/  BPT.TRAP 0x1 ;  /* 0x000000040000795c */ /* 0x000fe20000300000 */
.L_x_143:
[----:B------:R-:W-:Y:S05]  /*10350*/  @P0 BRA `(.L_x_144) ;  /* 0x0000000000040947 */ /* 0x000fea0003800000 */
[----:B------:R-:W-:Y:S01]  /*10360*/  BPT.TRAP 0x1 ;  /* 0x000000040000795c */ /* 0x000fe20000300000 */
.L_x_144:
        /* <DEDUP_REMOVED lines=36> */
.L_x_141:
[----:B------:R-:W-:Y:S05]  /*105b0*/  BSYNC B1 ;  /* 0x0000000000017941 */ /* 0x000fea0003800000 */
.L_x_140:
[----:B------:R-:W-:Y:S01]  /*105c0*/  ISETP.LT.OR P4, PT, R4, 0x8, !P3 ;  /* 0x000000080400780c */ /* 0x000fe20005f81670 */
[----:B------:R-:W-:-:S12]  /*105d0*/  BSSY B1, `(.L_x_145) ;  /* 0x000001c000017945 */ /* 0x000fd80003800000 */
[----:B------:R-:W-:Y:S05]  /*105e0*/  @P4 BRA `(.L_x_146) ;  /* 0x0000000000684947 */ /* 0x000fea0003800000 */
[----:B------:R-:W1:Y:S01]  /*105f0*/  S2R R6, SR_CgaCtaId ;  /* 0x0000000000067919 */ /* 0x000e620000008800 */
[----:B------:R-:W-:Y:S01]  /*10600*/  MOV R5, 0x400 ;  /* 0x0000040000057802 */ /* 0x000fe20000000f00 */
[----:B------:R-:W-:Y:S01]  /*10610*/  ULDC.64 UR6, c[0x0][0x198] ;  /* 0x0000660000067ab9 */ /* 0x000fe20000000a00 */
[C---:B------:R-:W-:Y:S01]  /*10620*/  R2UR UR18, R9.reuse ;  /* 0x00000000091272ca */ /* 0x040fe200000e0000 */
[----:B------:R-:W-:Y:S01]  /*10630*/  UIADD3 UR6, UP0, UR6, 0x5f0, URZ ;  /* 0x000005f006067890 */ /* 0x000fe2000ff1e03f */
[----:B------:R-:W-:Y:S01]  /*10640*/  VIADD R9, R9, 0x1 ;  /* 0x0000000109097836 */ /* 0x000fe20000000000 */
[----:B------:R-:W-:Y:S01]  /*10650*/  UMOV UR8, 0x0 ;  /* 0x0000000000087882 */ /* 0x000fe20000000000 */
[----:B------:R-:W-:Y:S01]  /*10660*/  UMOV UR9, 0x10000000 ;  /* 0x1000000000097882 */ /* 0x000fe20000000000 */
[----:B------:R-:W-:Y:S01]  /*10670*/  UIADD3.X UR7, URZ, UR7, URZ, UP0, !UPT ;  /* 0x000000073f077290 */ /* 0x000fe200087fe43f */
[----:B------:R-:W-:Y:S01]  /*10680*/  UMOV UR19, UR44 ;  /* 0x0000002c00137c82 */ /* 0x000fe20008000000 */
[----:B------:R-:W-:-:S06]  /*10690*/  UMOV UR20, UR45 ;  /* 0x0000002d00147c82 */ /* 0x000fcc0008000000 */
[----:B------:R-:W-:Y:S01]  /*106a0*/  USHF.L.U32 UR18, UR18, 0x6, URZ ;  /* 0x0000000612127899 */ /* 0x000fe2000800063f */
[----:B-1----:R-:W-:-:S05]  /*106b0*/  LEA R5, R6, R5, 0x18 ;  /* 0x0000000506057211 */ /* 0x002fca00078ec0ff */
[C-C-:B------:R-:W-:Y:S02]  /*106c0*/  IMAD R6, R2.reuse, 0x8, R5.reuse ;  /* 0x0000000802067824 */ /* 0x140fe400078e0205 */
[C---:B------:R-:W-:Y:S02]  /*106d0*/  IMAD R5, R2.reuse, 0x100, R5 ;  /* 0x0000010002057824 */ /* 0x040fe400078e0205 */
[----:B------:R-:W-:Y:S01]  /*106e0*/  VIADD R2, R2, 0x1 ;  /* 0x0000000102027836 */ /* 0x000fe20000000000 */
[----:B------:R-:W-:Y:S02]  /*106f0*/  R2UR UR17, R6 ;  /* 0x00000000061172ca */ /* 0x000fe400000e0000 */
[----:B------:R-:W-:Y:S02]  /*10700*/  R2UR UR16, R5 ;  /* 0x00000000051072ca */ /* 0x000fe400000e0000 */
[----:B------:R-:W-:-:S04]  /*10710*/  ISETP.NE.AND P4, PT, R2, 0x4, PT ;  /* 0x000000040200780c */ /* 0x000fc80003f85270 */
[----:B------:R-:W-:Y:S02]  /*10720*/  SEL R6, RZ, 0x1, P4 ;  /* 0x00000001ff067807 */ /* 0x000fe40002000000 */
[----:B------:R-:W-:Y:S02]  /*10730*/  SEL R2, R2, RZ, P4 ;  /* 0x000000ff02027207 */ /* 0x000fe40002000000 */
[----:B------:R-:W-:Y:S01]  /*10740*/  LOP3.LUT R3, R3, R6, RZ, 0x3c, !PT ;  /* 0x0000000603037212 */ /* 0x000fe200078e3cff */
[----:B------:R-:W-:Y:S02]  /*10750*/  UIADD3 UR17, UR17, 0x64400, URZ ;  /* 0x0006440011117890 */ /* 0x000fe4000fffe03f */
[----:B------:R-:W-:-:S09]  /*10760*/  UIADD3 UR16, UR16, 0x64000, URZ ;  /* 0x0006400010107890 */ /* 0x000fd2000fffe03f */
[----:B------:R1:W-:Y:S02]  /*10770*/  UTMALDG.3D [UR16], [UR6], desc[UR8] ;  /* 0x00000810060075b4 */ /* 0x0003e40008011000 */
[----:B-1----:R-:W-:Y:S01]  /*10780*/  NOP ;  /* 0x0000000000007918 */ /* 0x002fe20000000000 */
.L_x_146:
[----:B------:R-:W-:Y:S05]  /*10790*/  BSYNC B1 ;  /* 0x0000000000017941 */ /* 0x000fea0003800000 */
.L_x_145:
[C---:B------:R-:W-:Y:S01]  /*107a0*/  ISETP.GT.AND P4, PT, R4.reuse, 0x8, PT ;  /* 0x000000080400780c */ /* 0x040fe20003f84270 */
[----:B------:R-:W-:-:S12]  /*107b0*/  VIADD R4, R4, 0xfffffffc ;  /* 0xfffffffc04047836 */ /* 0x000fd80000000000 */
[----:B------:R-:W-:Y:S05]  /*107c0*/  @P4 BRA `(.L_x_147) ;  /* 0xfffffff400544947 */ /* 0x000fea000383ffff */
[----:B------:R-:W-:Y:S05]  /*107d0*/  BSYNC B0 ;  /* 0x0000000000007941 */ /* 0x000fea0003800000 */
.L_x_132:
[----:B------:R-:W-:Y:S05]  /*107e0*/  EXIT ;  /* 0x000000000000794d */ /* 0x000fea0003800000 */
.L_x_15:
[----:B--2---:R-:W-:-:S04]  /*107f0*/  IMAD.U32 R3, RZ, RZ, UR7 ;  /* 0x00000007ff037e24 */ /* 0x004fc8000f8e00ff */
[----:B------:R2:W3:Y:S03]  /*10800*/  SYNCS.PHASECHK.TRANS64.TRYWAIT P1, [R3+URZ+0x64440], R2 ;  /* 0x06444002030075a7 */ /* 0x0004e6000802017f */
[----:B---3--:R-:W-:Y:S05]  /*10810*/  @!P1 NANOSLEEP.SYNCS 0x989680 ;  /* 0x009896800000995d */ /* 0x008fea0003900000 */
[----:B------:R-:W3:Y:S02]  /*10820*/  @!P1 SYNCS.PHASECHK.TRANS64 P1, [R3+URZ+0x64440], R2 ;  /* 0x06444002030095a7 */ /* 0x000ee4000802007f */
[----:B---3--:R-:W-:Y:S05]  /*10830*/  @!P1 BRA `(.L_x_15) ;  /* 0xfffffffc00ec9947 */ /* 0x008fea000383ffff */
[----:B------:R-:W-:Y:S05]  /*10840*/  BRA `(.L_x_148) ;  /* 0xffffff0400887947 */ /* 0x000fea000383ffff */
.L_x_17:
[----:B--2---:R-:W-:-:S04]  /*10850*/  IMAD.U32 R3, RZ, RZ, UR7 ;  /* 0x00000007ff037e24 */ /* 0x004fc8000f8e00ff */
[----:B------:R2:W3:Y:S03]  /*10860*/  SYNCS.PHASECHK.TRANS64.TRYWAIT P1, [R3+URZ+0x64448], R2 ;  /* 0x06444802030075a7 */ /* 0x0004e6000802017f */
[----:B---3--:R-:W-:Y:S05]  /*10870*/  @!P1 NANOSLEEP.SYNCS 0x989680 ;  /* 0x009896800000995d */ /* 0x008fea0003900000 */
[----:B------:R-:W3:Y:S02]  /*10880*/  @!P1 SYNCS.PHASECHK.TRANS64 P1, [R3+URZ+0x64448], R2 ;  /* 0x06444802030095a7 */ /* 0x000ee4000802007f */
[----:B---3--:R-:W-:Y:S05]  /*10890*/  @!P1 BRA `(.L_x_17) ;  /* 0xfffffffc00ec9947 */ /* 0x008fea000383ffff */
[----:B------:R-:W-:Y:S05]  /*108a0*/  BRA `(.L_x_149) ;  /* 0xffffff0400947947 */ /* 0x000fea000383ffff */
.L_x_20:
[----:B-1----:R-:W-:-:S04]  /*108b0*/  IMAD.U32 R2, RZ, RZ, UR16 ;  /* 0x00000010ff027e24 */ /* 0x002fc8000f8e00ff */
[----:B------:R1:W2:Y:S03]  /*108c0*/  SYNCS.PHASECHK.TRANS64.TRYWAIT P1, [R2+URZ+0x64400], R0 ;  /* 0x06440000020075a7 */ /* 0x0002a6000802017f */
[----:B--2---:R-:W-:Y:S05]  /*108d0*/  @!P1 NANOSLEEP.SYNCS 0x989680 ;  /* 0x009896800000995d */ /* 0x004fea0003900000 */
[----:B------:R-:W2:Y:S02]  /*108e0*/  @!P1 SYNCS.PHASECHK.TRANS64 P1, [R2+URZ+0x64400], R0 ;  /* 0x06440000020095a7 */ /* 0x000ea4000802007f */
[----:B--2---:R-:W-:Y:S05]  /*108f0*/  @!P1 BRA `(.L_x_20) ;  /* 0xfffffffc00ec9947 */ /* 0x004fea000383ffff */
[----:B------:R-:W-:Y:S05]  /*10900*/  BRA `(.L_x_150) ;  /* 0xffffff18003c7947 */ /* 0x000fea000383ffff */
.L_x_22:
[----:B-1----:R-:W-:-:S04]  /*10910*/  IMAD.U32 R2, RZ, RZ, UR16 ;  /* 0x00000010ff027e24 */ /* 0x002fc8000f8e00ff */
[----:B------:R1:W2:Y:S03]  /*10920*/  SYNCS.PHASECHK.TRANS64.TRYWAIT P1, [R2+URZ+0x64400], R0 ;  /* 0x06440000020075a7 */ /* 0x0002a6000802017f */
[----:B--2---:R-:W-:Y:S05]  /*10930*/  @!P1 NANOSLEEP.SYNCS 0x989680 ;  /* 0x009896800000995d */ /* 0x004fea0003900000 */
[----:B------:R-:W2:Y:S02]  /*10940*/  @!P1 SYNCS.PHASECHK.TRANS64 P1, [R2+URZ+0x64400], R0 ;  /* 0x06440000020095a7 */ /* 0x000ea4000802007f */
[----:B--2---:R-:W-:Y:S05]  /*10950*/  @!P1 BRA `(.L_x_22) ;  /* 0xfffffffc00ec9947 */ /* 0x004fea000383ffff */
[----:B------:R-:W-:Y:S05]  /*10960*/  BRA `(.L_x_151) ;  /* 0xffffff20003c7947 */ /* 0x000fea000383ffff */
.L_x_23:
[----:B-1----:R-:W-:-:S04]  /*10970*/  IMAD.U32 R0, RZ, RZ, UR27 ;  /* 0x0000001bff007e24 */ /* 0x002fc8000f8e00ff */
[----:B------:R1:W2:Y:S03]  /*10980*/  SYNCS.PHASECHK.TRANS64.TRYWAIT P1, [R0+URZ], R98 ;  /* 0x00000062000075a7 */ /* 0x0002a6000802017f */
[----:B--2---:R-:W-:Y:S05]  /*10990*/  @!P1 NANOSLEEP.SYNCS 0x989680 ;  /* 0x009896800000995d */ /* 0x004fea0003900000 */
[----:B------:R-:W2:Y:S02]  /*109a0*/  @!P1 SYNCS.PHASECHK.TRANS64 P1, [R0+URZ], R98 ;  /* 0x00000062000095a7 */ /* 0x000ea4000802007f */
[----:B--2---:R-:W-:Y:S05]  /*109b0*/  @!P1 BRA `(.L_x_23) ;  /* 0xfffffffc00ec9947 */ /* 0x004fea000383ffff */
[----:B------:R-:W-:Y:S05]  /*109c0*/  BRA `(.L_x_152) ;  /* 0xffffff3000047947 */ /* 0x000fea000383ffff */
.L_x_25:
[----:B-1----:R-:W-:-:S04]  /*109d0*/  IMAD.U32 R5, RZ, RZ, UR16 ;  /* 0x00000010ff057e24 */ /* 0x002fc8000f8e00ff */
[----:B------:R1:W2:Y:S03]  /*109e0*/  SYNCS.PHASECHK.TRANS64.TRYWAIT P1, [R5+URZ+0x644a0], R4 ;  /* 0x0644a004050075a7 */ /* 0x0002a6000802017f */
[----:B--2---:R-:W-:Y:S05]  /*109f0*/  @!P1 NANOSLEEP.SYNCS 0x989680 ;  /* 0x009896800000995d */ /* 0x004fea0003900000 */
[----:B------:R-:W2:Y:S02]  /*10a00*/  @!P1 SYNCS.PHASECHK.TRANS64 P1, [R5+URZ+0x644a0], R4 ;  /* 0x0644a004050095a7 */ /* 0x000ea4000802007f */
[----:B--2---:R-:W-:Y:S05]  /*10a10*/  @!P1 BRA `(.L_x_25) ;  /* 0xfffffffc00ec9947 */ /* 0x004fea000383ffff */
[----:B------:R-:W-:Y:S05]  /*10a20*/  BRA `(.L_x_24) ;  /* 0xffffff48001c7947 */ /* 0x000fea000383ffff */
.L_x_29:
[----:B---3--:R-:W-:-:S04]  /*10a30*/  IMAD.U32 R2, RZ, RZ, UR16 ;  /* 0x00000010ff027e24 */ /* 0x008fc8000f8e00ff */
[----:B------:R3:W4:Y:S03]  /*10a40*/  SYNCS.PHASECHK.TRANS64.TRYWAIT P1, [R2+URZ+0x64490], R0 ;  /* 0x06449000020075a7 */ /* 0x000726000802017f */
[----:B----4-:R-:W-:Y:S05]  /*10a50*/  @!P1 NANOSLEEP.SYNCS 0x989680 ;  /* 0x009896800000995d */ /* 0x010fea0003900000 */
[----:B------:R-:W4:Y:S02]  /*10a60*/  @!P1 SYNCS.PHASECHK.TRANS64 P1, [R2+URZ+0x64490], R0 ;  /* 0x06449000020095a7 */ /* 0x000f24000802007f */
[----:B----4-:R-:W-:Y:S05]  /*10a70*/  @!P1 BRA `(.L_x_29) ;  /* 0xfffffffc00ec9947 */ /* 0x010fea000383ffff */
[----:B------:R-:W-:Y:S05]  /*10a80*/  BRA `(.L_x_153) ;  /* 0xffffff5000487947 */ /* 0x000fea000383ffff */
.L_x_32:
[----:B--2---:R-:W-:-:S04]  /*10a90*/  IMAD.U32 R2, RZ, RZ, UR16 ;  /* 0x00000010ff027e24 */ /* 0x004fc8000f8e00ff */
[----:B------:R2:W3:Y:S03]  /*10aa0*/  SYNCS.PHASECHK.TRANS64.TRYWAIT P1, [R2+URZ], R0 ;  /* 0x00000000020075a7 */ /* 0x0004e6000802017f */
[----:B---3--:R-:W-:Y:S05]  /*10ab0*/  @!P1 NANOSLEEP.SYNCS 0x989680 ;  /* 0x009896800000995d */ /* 0x008fea0003900000 */
[----:B------:R-:W3:Y:S02]  /*10ac0*/  @!P1 SYNCS.PHASECHK.TRANS64 P1, [R2+URZ], R0 ;  /* 0x00000000020095a7 */ /* 0x000ee4000802007f */
[----:B---3--:R-:W-:Y:S05]  /*10ad0*/  @!P1 BRA `(.L_x_32) ;  /* 0xfffffffc00ec9947 */ /* 0x008fea000383ffff */
[----:B------:R-:W-:Y:S05]  /*10ae0*/  BRA `(.L_x_154) ;  /* 0xffffff5000587947 */ /* 0x000fea000383ffff */
.L_x_34:
[----:B--2---:R-:W-:-:S04]  /*10af0*/  IMAD.U32 R2, RZ, RZ, UR21 ;  /* 0x00000015ff027e24 */ /* 0x004fc8000f8e00ff */
[----:B------:R2:W3:Y:S03]  /*10b00*/  SYNCS.PHASECHK.TRANS64.TRYWAIT P2, [R2+URZ+0x64490], R0 ;  /* 0x06449000020075a7 */ /* 0x0004e6000804017f */
[----:B---3--:R-:W-:Y:S05]  /*10b10*/  @!P2 NANOSLEEP.SYNCS 0x989680 ;  /* 0x009896800000a95d */ /* 0x008fea0003900000 */
[----:B------:R-:W3:Y:S02]  /*10b20*/  @!P2 SYNCS.PHASECHK.TRANS64 P2, [R2+URZ+0x64490], R0 ;  /* 0x064490000200a5a7 */ /* 0x000ee4000804007f */
[----:B---3--:R-:W-:Y:S05]  /*10b30*/  @!P2 BRA `(.L_x_34) ;  /* 0xfffffffc00eca947 */ /* 0x008fea000383ffff */
[----:B------:R-:W-:Y:S05]  /*10b40*/  BRA `(.L_x_155) ;  /* 0xffffff5c00707947 */ /* 0x000fea000383ffff */
.L_x_46:
[----:B--2-4-:R-:W-:-:S04]  /*10b50*/  IMAD.U32 R3, RZ, RZ, UR4 ;  /* 0x00000004ff037e24 */ /* 0x014fc8000f8e00ff */
[----:B------:R2:W3:Y:S03]  /*10b60*/  SYNCS.PHASECHK.TRANS64.TRYWAIT P0, [R3+URZ+0x64490], R0 ;  /* 0x06449000030075a7 */ /* 0x0004e6000800017f */
[----:B---3--:R-:W-:Y:S05]  /*10b70*/  @!P0 NANOSLEEP.SYNCS 0x989680 ;  /* 0x009896800000895d */ /* 0x008fea0003900000 */
[----:B------:R-:W3:Y:S02]  /*10b80*/  @!P0 SYNCS.PHASECHK.TRANS64 P0, [R3+URZ+0x64490], R0 ;  /* 0x06449000030085a7 */ /* 0x000ee4000800007f */
[----:B---3--:R-:W-:Y:S05]  /*10b90*/  @!P0 BRA `(.L_x_46) ;  /* 0xfffffffc00ec8947 */ /* 0x008fea000383ffff */
[----:B------:R-:W-:Y:S05]  /*10ba0*/  BRA `(.L_x_156) ;  /* 0xffffff7c00b87947 */ /* 0x000fea000383ffff */
.L_x_48:
[----:B--2-4-:R-:W-:-:S04]  /*10bb0*/  IMAD.U32 R2, RZ, RZ, UR6 ;  /* 0x00000006ff027e24 */ /* 0x014fc8000f8e00ff */
[----:B------:R2:W3:Y:S03]  /*10bc0*/  SYNCS.PHASECHK.TRANS64.TRYWAIT P0, [R2+URZ+0x64490], R0 ;  /* 0x06449000020075a7 */ /* 0x0004e6000800017f */
[----:B---3--:R-:W-:Y:S05]  /*10bd0*/  @!P0 NANOSLEEP.SYNCS 0x989680 ;  /* 0x009896800000895d */ /* 0x008fea0003900000 */
[----:B------:R-:W3:Y:S02]  /*10be0*/  @!P0 SYNCS.PHASECHK.TRANS64 P0, [R2+URZ+0x64490], R0 ;  /* 0x06449000020085a7 */ /* 0x000ee4000800007f */
[----:B---3--:R-:W-:Y:S05]  /*10bf0*/  @!P0 BRA `(.L_x_48) ;  /* 0xfffffffc00ec8947 */ /* 0x008fea000383ffff */
[----:B------:R-:W-:Y:S05]  /*10c00*/  BRA `(.L_x_157) ;  /* 0xffffff7c00d07947 */ /* 0x000fea000383ffff */
.L_x_49:
[----:B--2-4-:R-:W-:-:S04]  /*10c10*/  IMAD.U32 R2, RZ, RZ, UR4 ;  /* 0x00000004ff027e24 */ /* 0x014fc8000f8e00ff */
[----:B------:R2:W3:Y:S03]  /*10c20*/  SYNCS.PHASECHK.TRANS64.TRYWAIT P0, [R2+URZ+0x644a0], R0 ;  /* 0x0644a000020075a7 */ /* 0x0004e6000800017f */
[----:B---3--:R-:W-:Y:S05]  /*10c30*/  @!P0 NANOSLEEP.SYNCS 0x989680 ;  /* 0x009896800000895d */ /* 0x008fea0003900000 */
[----:B------:R-:W3:Y:S02]  /*10c40*/  @!P0 SYNCS.PHASECHK.TRANS64 P0, [R2+URZ+0x644a0], R0 ;  /* 0x0644a000020085a7 */ /* 0x000ee4000800007f */
[----:B---3--:R-:W-:Y:S05]  /*10c50*/  @!P0 BRA `(.L_x_49) ;  /* 0xfffffffc00ec8947 */ /* 0x008fea000383ffff */
[----:B------:R-:W-:Y:S05]  /*10c60*/  BRA `(.L_x_158) ;  /* 0xffffff7c00d07947 */ /* 0x000fea000383ffff */
.L_x_91:
[----:B-1----:R-:W-:-:S04]  /*10c70*/  IMAD.U32 R5, RZ, RZ, UR8 ;  /* 0x00000008ff057e24 */ /* 0x002fc8000f8e00ff */
[----:B------:R1:W2:Y:S03]  /*10c80*/  SYNCS.PHASECHK.TRANS64.TRYWAIT P1, [R5+URZ+0x64480], R6 ;  /* 0x06448006050075a7 */ /* 0x0002a6000802017f */
[----:B--2---:R-:W-:Y:S05]  /*10c90*/  @!P1 NANOSLEEP.SYNCS 0x989680 ;  /* 0x009896800000995d */ /* 0x004fea0003900000 */
[----:B------:R-:W2:Y:S02]  /*10ca0*/  @!P1 SYNCS.PHASECHK.TRANS64 P1, [R5+URZ+0x64480], R6 ;  /* 0x06448006050095a7 */ /* 0x000ea4000802007f */
[----:B--2---:R-:W-:Y:S05]  /*10cb0*/  @!P1 BRA `(.L_x_91) ;  /* 0xfffffffc00ec9947 */ /* 0x004fea000383ffff */
[----:B------:R-:W-:Y:S05]  /*10cc0*/  BRA `(.L_x_159) ;  /* 0xffffffb800247947 */ /* 0x000fea000383ffff */
.L_x_104:
[----:B-1----:R1:W4:Y:S02]  /*10cd0*/  SYNCS.PHASECHK.TRANS64.TRYWAIT P0, [R4+URZ+0x64460], R3 ;  /* 0x06446003040075a7 */ /* 0x002324000800017f */
[----:B----4-:R-:W-:Y:S05]  /*10ce0*/  @!P0 NANOSLEEP.SYNCS 0x989680 ;  /* 0x009896800000895d */ /* 0x010fea0003900000 */
[----:B------:R-:W4:Y:S02]  /*10cf0*/  @!P0 SYNCS.PHASECHK.TRANS64 P0, [R4+URZ+0x64460], R3 ;  /* 0x06446003040085a7 */ /* 0x000f24000800007f */
[----:B----4-:R-:W-:Y:S05]  /*10d00*/  @!P0 BRA `(.L_x_104) ;  /* 0xfffffffc00f08947 */ /* 0x010fea000383ffff */
[----:B------:R-:W-:Y:S05]  /*10d10*/  BRA `(.L_x_160) ;  /* 0xffffffd800187947 */ /* 0x000fea000383ffff */
.L_x_109:
[----:B-1----:R1:W2:Y:S02]  /*10d20*/  SYNCS.PHASECHK.TRANS64.TRYWAIT P0, [R5+URZ+0x64420], R2 ;  /* 0x06442002050075a7 */ /* 0x0022a4000800017f */
[----:B--2---:R-:W-:Y:S05]  /*10d30*/  @!P0 NANOSLEEP.SYNCS 0x989680 ;  /* 0x009896800000895d */ /* 0x004fea0003900000 */
[----:B------:R-:W2:Y:S02]  /*10d40*/  @!P0 SYNCS.PHASECHK.TRANS64 P0, [R5+URZ+0x64420], R2 ;  /* 0x06442002050085a7 */ /* 0x000ea4000800007f */
[----:B--2---:R-:W-:Y:S05]  /*10d50*/  @!P0 BRA `(.L_x_109) ;  /* 0xfffffffc00f08947 */ /* 0x004fea000383ffff */
[----:B------:R-:W-:Y:S05]  /*10d60*/  BRA `(.L_x_161) ;  /* 0xffffffd800e47947 */ /* 0x000fea000383ffff */
.L_x_114:
[----:B-1----:R1:W2:Y:S02]  /*10d70*/  SYNCS.PHASECHK.TRANS64.TRYWAIT P0, [R5+URZ+0x64460], R6 ;  /* 0x06446006050075a7 */ /* 0x0022a4000800017f */
[----:B--2---:R-:W-:Y:S05]  /*10d80*/  @!P0 NANOSLEEP.SYNCS 0x989680 ;  /* 0x009896800000895d */ /* 0x004fea0003900000 */
[----:B------:R-:W2:Y:S02]  /*10d90*/  @!P0 SYNCS.PHASECHK.TRANS64 P0, [R5+URZ+0x64460], R6 ;  /* 0x06446006050085a7 */ /* 0x000ea4000800007f */
[----:B--2---:R-:W-:Y:S05]  /*10da0*/  @!P0 BRA `(.L_x_114) ;  /* 0xfffffffc00f08947 */ /* 0x004fea000383ffff */
[----:B------:R-:W-:Y:S05]  /*10db0*/  BRA `(.L_x_162) ;  /* 0xffffffdc00d87947 */ /* 0x000fea000383ffff */
.L_x_119:
[----:B-1----:R1:W2:Y:S02]  /*10dc0*/  SYNCS.PHASECHK.TRANS64.TRYWAIT P0, [R6+URZ+0x64460], R7 ;  /* 0x06446007060075a7 */ /* 0x0022a4000800017f */
[----:B--2---:R-:W-:Y:S05]  /*10dd0*/  @!P0 NANOSLEEP.SYNCS 0x989680 ;  /* 0x009896800000895d */ /* 0x004fea0003900000 */
[----:B------:R-:W2:Y:S02]  /*10de0*/  @!P0 SYNCS.PHASECHK.TRANS64 P0, [R6+URZ+0x64460], R7 ;  /* 0x06446007060085a7 */ /* 0x000ea4000800007f */
[----:B--2---:R-:W-:Y:S05]  /*10df0*/  @!P0 BRA `(.L_x_119) ;  /* 0xfffffffc00f08947 */ /* 0x004fea000383ffff */
[----:B------:R-:W-:Y:S05]  /*10e00*/  BRA `(.L_x_163) ;  /* 0xffffffe000b47947 */ /* 0x000fea000383ffff */
.L_x_124:
[----:B-1----:R1:W2:Y:S02]  /*10e10*/  SYNCS.PHASECHK.TRANS64.TRYWAIT P0, [R6+URZ+0x64420], R9 ;  /* 0x06442009060075a7 */ /* 0x0022a4000800017f */
[----:B--2---:R-:W-:Y:S05]  /*10e20*/  @!P0 NANOSLEEP.SYNCS 0x989680 ;  /* 0x009896800000895d */ /* 0x004fea0003900000 */
[----:B------:R-:W2:Y:S02]  /*10e30*/  @!P0 SYNCS.PHASECHK.TRANS64 P0, [R6+URZ+0x64420], R9 ;  /* 0x06442009060085a7 */ /* 0x000ea4000800007f */
[----:B--2---:R-:W-:Y:S05]  /*10e40*/  @!P0 BRA `(.L_x_124) ;  /* 0xfffffffc00f08947 */ /* 0x004fea000383ffff */
[----:B------:R-:W-:Y:S05]  /*10e50*/  BRA `(.L_x_164) ;  /* 0xffffffe400a47947 */ /* 0x000fea000383ffff */
.L_x_129:
[----:B-1----:R1:W2:Y:S02]  /*10e60*/  SYNCS.PHASECHK.TRANS64.TRYWAIT P0, [R6+URZ+0x64460], R5 ;  /* 0x06446005060075a7 */ /* 0x0022a4000800017f */
[----:B--2---:R-:W-:Y:S05]  /*10e70*/  @!P0 NANOSLEEP.SYNCS 0x989680 ;  /* 0x009896800000895d */ /* 0x004fea0003900000 */
[----:B------:R-:W2:Y:S02]  /*10e80*/  @!P0 SYNCS.PHASECHK.TRANS64 P0, [R6+URZ+0x64460], R5 ;  /* 0x06446005060085a7 */ /* 0x000ea4000800007f */
[----:B--2---:R-:W-:Y:S05]  /*10e90*/  @!P0 BRA `(.L_x_129) ;  /* 0xfffffffc00f08947 */ /* 0x004fea000383ffff */
[----:B------:R-:W-:Y:S05]  /*10ea0*/  BRA `(.L_x_165) ;  /* 0xffffffe800a47947 */ /* 0x000fea000383ffff */
.L_x_135:
[----:B-1----:R1:W2:Y:S02]  /*10eb0*/  SYNCS.PHASECHK.TRANS64.TRYWAIT P4, [R6+URZ+0x64420], R5 ;  /* 0x06442005060075a7 */ /* 0x0022a4000808017f */
[----:B--2---:R-:W-:Y:S05]  /*10ec0*/  @!P4 NANOSLEEP.SYNCS 0x989680 ;  /* 0x009896800000c95d */ /* 0x004fea0003900000 */
[----:B------:R-:W2:Y:S02]  /*10ed0*/  @!P4 SYNCS.PHASECHK.TRANS64 P4, [R6+URZ+0x64420], R5 ;  /* 0x064420050600c5a7 */ /* 0x000ea4000808007f */
[----:B--2---:R-:W-:Y:S05]  /*10ee0*/  @!P4 BRA `(.L_x_135) ;  /* 0xfffffffc00f0c947 */ /* 0x004fea000383ffff */
[----:B------:R-:W-:Y:S05]  /*10ef0*/  BRA `(.L_x_166) ;  /* 0xffffffec00ac7947 */ /* 0x000fea000383ffff */
.L_x_142:
[----:B-1----:R1:W2:Y:S02]  /*10f00*/  SYNCS.PHASECHK.TRANS64.TRYWAIT P4, [R6+URZ+0x64420], R7 ;  /* 0x06442007060075a7 */ /* 0x0022a4000808017f */
[----:B--2---:R-:W-:Y:S05]  /*10f10*/  @!P4 NANOSLEEP.SYNCS 0x989680 ;  /* 0x009896800000c95d */ /* 0x004fea0003900000 */
[----:B------:R-:W2:Y:S02]  /*10f20*/  @!P4 SYNCS.PHASECHK.TRANS64 P4, [R6+URZ+0x64420], R7 ;  /* 0x064420070600c5a7 */ /* 0x000ea4000808007f */
[----:B--2---:R-:W-:Y:S05]  /*10f30*/  @!P4 BRA `(.L_x_142) ;  /* 0xfffffffc00f0c947 */ /* 0x004fea000383ffff */
[----:B------:R-:W-:Y:S05]  /*10f40*/  BRA `(.L_x_167) ;  /* 0xfffffff000e87947 */ /* 0x000fea000383ffff */
.L_x_168:
[----:B------:R-:W-:-:S00]  /*10f50*/  BRA `(.L_x_168) ;  /* 0xfffffffc00fc7947 */ /* 0x000fc0000383ffff */
[----:B------:R-:W-:-:S00]  /*10f60*/  NOP ;  /* 0x0000000000007918 */ /* 0x000fc00000000000 */
        /* <DEDUP_REMOVED lines=9> */
.L_x_169:


//--------------------- .nv.global.init           --------------------------
	.section	.nv.global.init,"aw",@progbits
.nv.global.init:
	.type		$str$24,@object
	.size		$str$24,($str$25 - $str$24)
$str$24:
        /*0000*/ 	.byte	0x28, 0x61, 0x64, 0x64, 0x72, 0x65, 0x73, 0x73, 0x20, 0x26, 0x20, 0x6d, 0x61, 0x73, 0x6b, 0x29
        /*0010*/ 	.byte	0x20, 0x3d, 0x3d, 0x20, 0x30, 0x00
	.type		$str$25,@object
	.size		$str$25,(__unnamed_1 - $str$25)
$str$25:
        /*0016*/ 	.byte	0x2f, 0x74, 0x6d, 0x70, 0x2f, 0x63, 0x75, 0x74, 0x6c, 0x61, 0x73, 0x73, 0x5f, 0x73, 0x77, 0x65
        /*0026*/ 	.byte	0x65, 0x70, 0x5f, 0x73, 0x72, 0x63, 0x2f, 0x69, 0x6e, 0x63, 0x6c, 0x75, 0x64, 0x65, 0x2f, 0x63
        /*0036*/ 	.byte	0x75, 0x74, 0x65, 0x2f, 0x70, 0x6f, 0x69, 0x6e, 0x74, 0x65, 0x72, 0x5f, 0x66, 0x6c, 0x61, 0x67
        /*0046*/ 	.byte	0x67, 0x65, 0x64, 0x2e, 0x68, 0x70, 0x70, 0x00
	.type		__unnamed_1,@object
	.size		__unnamed_1,(__unnamed_2 - __unnamed_1)
__unnamed_1:
        /* <DEDUP_REMOVED lines=28> */
        /*020e*/ 	.byte	0x3e, 0x3e, 0x3e, 0x3e, 0x3e, 0x5d, 0x00
	.type		__unnamed_2,@object
	.size		__unnamed_2,(.L_1 - __unnamed_2)
__unnamed_2:
        /* <DEDUP_REMOVED lines=29> */
.L_1:


//--------------------- .nv.shared._ZN7cutlass13device_kernelINS_4fmha6kernel28FmhaKernelTmaWarpSpecializedINS1_10collective33FmhaBwdMainloopTmaWarpSpecializedINS_6half_tEfN4cute5tupleIJNS7_1CILi64EEENS9_ILi128EEENS9_ILi256EEEEEENS4_16FusionBwdAdapterINS4_13DefaultFusionEEEJEEENS4_17FmhaBwdEpilogueKVIS6_fNS8_IJSA_SC_SA_EEEEENS2_23TileSchedulerBwdAdapterINS2_23IndividualTileSchedulerEEEJEEEEEvNT_6ParamsE --------------------------
	.section	.nv.shared._ZN7cutlass13device_kernelINS_4fmha6kernel28FmhaKernelTmaWarpSpecializedINS1_10collective33FmhaBwdMainloopTmaWarpSpecializedINS_6half_tEfN4cute5tupleIJNS7_1CILi64EEENS9_ILi128EEENS9_ILi256EEEEEENS4_16FusionBwdAdapterINS4_13DefaultFusionEEEJEEENS4_17FmhaBwdEpilogueKVIS6_fNS8_IJSA_SC_SA_EEEEENS2_23TileSchedulerBwdAdapterINS2_23IndividualTileSchedulerEEEJEEEEEvNT_6ParamsE,"aw",@nobits
	.sectionflags	@""
	.align	16
	.zero		1024


//--------------------- .nv.shared.reserved.0     --------------------------
	.section	.nv.shared.reserved.0,"aw",@nobits
	.weak		__nv_reservedSMEM_offset_0_alias
	.size		__nv_reservedSMEM_offset_0_alias, 0, 0
	.other		__nv_reservedSMEM_offset_0_alias,@"STO_CUDA_RESERVED_SHARED STV_DEFAULT"
__nv_reservedSMEM_offset_0_alias:
	.zero		0


//--------------------- .nv.global                --------------------------
	.section	.nv.global,"aw",@nobits
.nv.global:
	.type		_ZN39_INTERNAL_a496c317_4_k_cu_9916a3ad_38924cute1_E,@object
	.size		_ZN39_INTERNAL_a496c317_4_k_cu_9916a3ad_38924cute1_E,(_ZN39_INTERNAL_a496c317_4_k_cu_9916a3ad_38924cuda3std3__45__cpo6cbeginE - _ZN39_INTERNAL_a496c317_4_k_cu_9916a3ad_38924cute1_E)
_ZN39_INTERNAL_a496c317_4_k_cu_9916a3ad_38924cute1_E:
	.zero		1
	.type		_ZN39_INTERNAL_a496c317_4_k_cu_9916a3ad_38924cuda3std3__45__cpo6cbeginE,@object
	.size		_ZN39_INTERNAL_a496c317_4_k_cu_9916a3ad_38924cuda3std3__45__cpo6cbeginE,(_ZN39_INTERNAL_a496c317_4_k_cu_9916a3ad_38924cuda3std3__48in_placeE - _ZN39_INTERNAL_a496c317_4_k_cu_9916a3ad_38924cuda3std3__45__cpo6cbeginE)
_ZN39_INTERNAL_a496c317_4_k_cu_9916a3ad_38924cuda3std3__45__cpo6cbeginE:
	.zero		1
	.type		_ZN39_INTERNAL_a496c317_4_k_cu_9916a3ad_38924cuda3std3__48in_placeE,@object
	.size		_ZN39_INTERNAL_a496c317_4_k_cu_9916a3ad_38924cuda3std3__48in_placeE,(_ZN39_INTERNAL_a496c317_4_k_cu_9916a3ad_38924cuda3std6ranges3__45__cpo9iter_moveE - _ZN39_INTERNAL_a496c317_4_k_cu_9916a3ad_38924cuda3std3__48in_placeE)
_ZN39_INTERNAL_a496c317_4_k_cu_9916a3ad_38924cuda3std3__48in_placeE:
	.zero		1
	.type		_ZN39_INTERNAL_a496c317_4_k_cu_9916a3ad_38924cuda3std6ranges3__45__cpo9iter_moveE,@object
	.size		_ZN39_INTERNAL_a496c317_4_k_cu_9916a3ad_38924cuda3std6ranges3__45__cpo9iter_moveE,(_ZN39_INTERNAL_a496c317_4_k_cu_9916a3ad_38924cuda3std3__45__cpo5beginE - _ZN39_INTERNAL_a496c317_4_k_cu_9916a3ad_38924cuda3std6ranges3__45__cpo9iter_moveE)
_ZN39_INTERNAL_a496c317_4_k_cu_9916a3ad_38924cuda3std6ranges3__45__cpo9iter_moveE:
	.zero		1
	.type		_ZN39_INTERNAL_a496c317_4_k_cu_9916a3ad_38924cuda3std3__45__cpo5beginE,@object
	.size		_ZN39_INTERNAL_a496c317_4_k_cu_9916a3ad_38924cuda3std3__45__cpo5beginE,(_ZN39_INTERNAL_a496c317_4_k_cu_9916a3ad_38924cuda3std3__441_GLOBAL__N__a496c317_4_k_cu_9916a3ad_38926ignoreE - _ZN39_INTERNAL_a496c317_4_k_cu_9916a3ad_38924cuda3std3__45__cpo5beginE)
_ZN39_INTERNAL_a496c317_4_k_cu_9916a3ad_38924cuda3std3__45__cpo5beginE:
	.zero		1
	.type		_ZN39_INTERNAL_a496c317_4_k_cu_9916a3ad_38924cuda3std3__441_GLOBAL__N__a496c317_4_k_cu_9916a3ad_38926ignoreE,@object
	.size		_ZN39_INTERNAL_a496c317_4_k_cu_9916a3ad_38924cuda3std3__441_GLOBAL__N__a496c317_4_k_cu_9916a3ad_38926ignoreE,(_ZN39_INTERNAL_a496c317_4_k_cu_9916a3ad_38924cute7productE - _ZN39_INTERNAL_a496c317_4_k_cu_9916a3ad_38924cuda3std3__441_GLOBAL__N__a496c317_4_k_cu_9916a3ad_38926ignoreE)
_ZN39_INTERNAL_a496c317_4_k_cu_9916a3ad_38924cuda3std3__441_GLOBAL__N__a496c317_4_k_cu_9916a3ad_38926ignoreE:
	.zero		1
	.type		_ZN39_INTERNAL_a496c317_4_k_cu_9916a3ad_38924cute7productE,@object
	.size		_ZN39_INTERNAL_a496c317_4_k_cu_9916a3ad_38924cute7productE,(_ZN39_INTERNAL_a496c317_4_k_cu_9916a3ad_38924cuda3std3__45__cpo3endE - _ZN39_INTERNAL_a496c317_4_k_cu_9916a3ad_38924cute7productE)
_ZN39_INTERNAL_a496c317_4_k_cu_9916a3ad_38924cute7productE:
	.zero		1
	.type		_ZN39_INTERNAL_a496c317_4_k_cu_9916a3ad_38924cuda3std3__45__cpo3endE,@object
	.size		_ZN39_INTERNAL_a496c317_4_k_cu_9916a3ad_38924cuda3std3__45__cpo3endE,(_ZN39_INTERNAL_a496c317_4_k_cu_9916a3ad_38924cuda3std3__419piecewise_constructE - _ZN39_INTERNAL_a496c317_4_k_cu_9916a3ad_38924cuda3std3__45__cpo3endE)
_ZN39_INTERNAL_a496c317_4_k_cu_9916a3ad_38924cuda3std3__45__cpo3endE:
	.zero		1
	.type		_ZN39_INTERNAL_a496c317_4_k_cu_9916a3ad_38924cuda3std3__419piecewise_constructE,@object
	.size		_ZN39_INTERNAL_a496c317_4_k_cu_9916a3ad_38924cuda3std3__419piecewise_constructE,(_ZN39_INTERNAL_a496c317_4_k_cu_9916a3ad_38924cuda3std3__45__cpo4cendE - _ZN39_INTERNAL_a496c317_4_k_cu_9916a3ad_38924cuda3std3__419piecewise_constructE)
_ZN39_INTERNAL_a496c317_4_k_cu_9916a3ad_38924cuda3std3__419piecewise_constructE:
	.zero		1
	.type		_ZN39_INTERNAL_a496c317_4_k_cu_9916a3ad_38924cuda3std3__45__cpo4cendE,@object
	.size		_ZN39_INTERNAL_a496c317_4_k_cu_9916a3ad_38924cuda3std3__45__cpo4cendE,(_ZN39_INTERNAL_a496c317_4_k_cu_9916a3ad_38924cuda3std6ranges3__45__cpo4swapE - _ZN39_INTERNAL_a496c317_4_k_cu_9916a3ad_38924cuda3std3__45__cpo4cendE)
_ZN39_INTERNAL_a496c317_4_k_cu_9916a3ad_38924cuda3std3__45__cpo4cendE:
	.zero		1
	.type		_ZN39_INTERNAL_a496c317_4_k_cu_9916a3ad_38924cuda3std6ranges3__45__cpo4swapE,@object
	.size		_ZN39_INTERNAL_a496c317_4_k_cu_9916a3ad_38924cuda3std6ranges3__45__cpo4swapE,(.L_9 - _ZN39_INTERNAL_a496c317_4_k_cu_9916a3ad_38924cuda3std6ranges3__45__cpo4swapE)
_ZN39_INTERNAL_a496c317_4_k_cu_9916a3ad_38924cuda3std6ranges3__45__cpo4swapE:
	.zero		1
.L_9:


//--------------------- .nv.constant0._ZN7cutlass13device_kernelINS_4fmha6kernel28FmhaKernelTmaWarpSpecializedINS1_10collective33FmhaBwdMainloopTmaWarpSpecializedINS_6half_tEfN4cute5tupleIJNS7_1CILi64EEENS9_ILi128EEENS9_ILi256EEEEEENS4_16FusionBwdAdapterINS4_13DefaultFusionEEEJEEENS4_17FmhaBwdEpilogueKVIS6_fNS8_IJSA_SC_SA_EEEEENS2_23TileSchedulerBwdAdapterINS2_23IndividualTileSchedulerEEEJEEEEEvNT_6ParamsE --------------------------
	.section	.nv.constant0._ZN7cutlass13device_kernelINS_4fmha6kernel28FmhaKernelTmaWarpSpecializedINS1_10collective33FmhaBwdMainloopTmaWarpSpecializedINS_6half_tEfN4cute5tupleIJNS7_1CILi64EEENS9_ILi128EEENS9_ILi256EEEEEENS4_16FusionBwdAdapterINS4_13DefaultFusionEEEJEEENS4_17FmhaBwdEpilogueKVIS6_fNS8_IJSA_SC_SA_EEEEENS2_23TileSchedulerBwdAdapterINS2_23IndividualTileSchedulerEEEJEEEEEvNT_6ParamsE,"a",@progbits
	.sectionflags	@""
	.align	4
.nv.constant0._ZN7cutlass13device_kernelINS_4fmha6kernel28FmhaKernelTmaWarpSpecializedINS1_10collective33FmhaBwdMainloopTmaWarpSpecializedINS_6half_tEfN4cute5tupleIJNS7_1CILi64EEENS9_ILi128EEENS9_ILi256EEEEEENS4_16FusionBwdAdapterINS4_13DefaultFusionEEEJEEENS4_17FmhaBwdEpilogueKVIS6_fNS8_IJSA_SC_SA_EEEEENS2_23TileSchedulerBwdAdapterINS2_23IndividualTileSchedulerEEEJEEEEEvNT_6ParamsE:
	.zero		4352


//--------------------- SYMBOLS --------------------------

	.type		.nv.reservedSmem.offset0,@object
	.size		.nv.reservedSmem.offset0,0x4
	.type		__assertfail,@function
